//
// Generated by NVIDIA NVVM Compiler
//
// Compiler Build ID: CL-36424714
// Cuda compilation tools, release 13.0, V13.0.88
// Based on NVVM 20.0.0
//

.version 9.0
.target sm_100
.address_size 64

	// .globl	_Z14gpu_matrixmultPfS_S_iii
// _ZZ14gpu_matrixmultPfS_S_iiiE5atile has been demoted
// _ZZ14gpu_matrixmultPfS_S_iiiE5btile has been demoted

.visible .entry _Z14gpu_matrixmultPfS_S_iii(
	.param .u64 .ptr .align 1 _Z14gpu_matrixmultPfS_S_iii_param_0,
	.param .u64 .ptr .align 1 _Z14gpu_matrixmultPfS_S_iii_param_1,
	.param .u64 .ptr .align 1 _Z14gpu_matrixmultPfS_S_iii_param_2,
	.param .u32 _Z14gpu_matrixmultPfS_S_iii_param_3,
	.param .u32 _Z14gpu_matrixmultPfS_S_iii_param_4,
	.param .u32 _Z14gpu_matrixmultPfS_S_iii_param_5
)
{
	.reg .pred 	%p<3>;
	.reg .b32 	%r<52>;
	.reg .b32 	%f<588>;
	.reg .b64 	%rd<32>;
	// demoted variable
	.shared .align 4 .b8 _ZZ14gpu_matrixmultPfS_S_iiiE5atile[4096];
	// demoted variable
	.shared .align 4 .b8 _ZZ14gpu_matrixmultPfS_S_iiiE5btile[32768];
	ld.param.u32 	%r16, [_Z14gpu_matrixmultPfS_S_iii_param_4];
	mov.u32 	%r1, %tid.x;
	mov.u32 	%r2, %tid.y;
	mov.u32 	%r18, %ctaid.x;
	mov.u32 	%r3, %ntid.x;
	mul.lo.s32 	%r19, %r18, %r3;
	shl.b32 	%r20, %r19, 3;
	add.s32 	%r4, %r20, %r1;
	mov.u32 	%r21, %ntid.y;
	mov.u32 	%r22, %ctaid.y;
	mad.lo.s32 	%r5, %r21, %r22, %r2;
	setp.lt.s32 	%p1, %r16, 32;
	mov.f32 	%f580, 0f00000000;
	mov.f32 	%f581, %f580;
	mov.f32 	%f582, %f580;
	mov.f32 	%f583, %f580;
	mov.f32 	%f584, %f580;
	mov.f32 	%f585, %f580;
	mov.f32 	%f586, %f580;
	mov.f32 	%f587, %f580;
	@%p1 bra 	$L__BB0_3;
	ld.param.u32 	%r46, [_Z14gpu_matrixmultPfS_S_iii_param_5];
	shl.b32 	%r23, %r2, 7;
	mov.u32 	%r24, _ZZ14gpu_matrixmultPfS_S_iiiE5atile;
	add.s32 	%r6, %r24, %r23;
	shr.s32 	%r25, %r16, 31;
	shr.u32 	%r26, %r25, 27;
	add.s32 	%r27, %r16, %r26;
	shr.s32 	%r28, %r27, 5;
	neg.s32 	%r51, %r28;
	mad.lo.s32 	%r50, %r16, %r5, %r1;
	mad.lo.s32 	%r49, %r2, %r46, %r4;
	mov.f32 	%f580, 0f00000000;
$L__BB0_2:
	ld.param.u32 	%r47, [_Z14gpu_matrixmultPfS_S_iii_param_5];
	ld.param.u64 	%rd30, [_Z14gpu_matrixmultPfS_S_iii_param_1];
	ld.param.u64 	%rd29, [_Z14gpu_matrixmultPfS_S_iii_param_0];
	mul.wide.s32 	%rd4, %r50, 4;
	cvta.to.global.u64 	%rd5, %rd29;
	add.s64 	%rd6, %rd5, %rd4;
	ld.global.f32 	%f27, [%rd6];
	mov.u32 	%r29, %tid.x;
	shl.b32 	%r30, %r29, 2;
	add.s32 	%r31, %r6, %r30;
	st.shared.f32 	[%r31], %f27;
	cvta.to.global.u64 	%rd7, %rd30;
	mul.wide.s32 	%rd8, %r49, 4;
	add.s64 	%rd9, %rd7, %rd8;
	ld.global.f32 	%f28, [%rd9];
	mov.u32 	%r32, %tid.y;
	shl.b32 	%r33, %r32, 7;
	mov.u32 	%r34, _ZZ14gpu_matrixmultPfS_S_iiiE5btile;
	add.s32 	%r35, %r34, %r30;
	add.s32 	%r36, %r35, %r33;
	st.shared.f32 	[%r36], %f28;
	shl.b32 	%r37, %r3, 2;
	cvt.u64.u32 	%rd10, %r37;
	add.s64 	%rd11, %rd9, %rd10;
	ld.global.f32 	%f29, [%rd11];
	st.shared.f32 	[%r36+4096], %f29;
	add.s64 	%rd12, %rd11, %rd10;
	ld.global.f32 	%f30, [%rd12];
	st.shared.f32 	[%r36+8192], %f30;
	add.s64 	%rd13, %rd12, %rd10;
	ld.global.f32 	%f31, [%rd13];
	st.shared.f32 	[%r36+12288], %f31;
	add.s64 	%rd14, %rd13, %rd10;
	ld.global.f32 	%f32, [%rd14];
	st.shared.f32 	[%r36+16384], %f32;
	add.s64 	%rd15, %rd14, %rd10;
	ld.global.f32 	%f33, [%rd15];
	st.shared.f32 	[%r36+20480], %f33;
	add.s64 	%rd16, %rd15, %rd10;
	ld.global.f32 	%f34, [%rd16];
	st.shared.f32 	[%r36+24576], %f34;
	add.s64 	%rd17, %rd16, %rd10;
	ld.global.f32 	%f35, [%rd17];
	st.shared.f32 	[%r36+28672], %f35;
	bar.sync 	0;
	ld.shared.f32 	%f36, [%r6];
	ld.shared.f32 	%f37, [%r35];
	fma.rn.f32 	%f38, %f36, %f37, %f580;
	ld.shared.f32 	%f39, [%r6+4];
	ld.shared.f32 	%f40, [%r35+128];
	fma.rn.f32 	%f41, %f39, %f40, %f38;
	ld.shared.f32 	%f42, [%r6+8];
	ld.shared.f32 	%f43, [%r35+256];
	fma.rn.f32 	%f44, %f42, %f43, %f41;
	ld.shared.f32 	%f45, [%r6+12];
	ld.shared.f32 	%f46, [%r35+384];
	fma.rn.f32 	%f47, %f45, %f46, %f44;
	ld.shared.f32 	%f48, [%r6+16];
	ld.shared.f32 	%f49, [%r35+512];
	fma.rn.f32 	%f50, %f48, %f49, %f47;
	ld.shared.f32 	%f51, [%r6+20];
	ld.shared.f32 	%f52, [%r35+640];
	fma.rn.f32 	%f53, %f51, %f52, %f50;
	ld.shared.f32 	%f54, [%r6+24];
	ld.shared.f32 	%f55, [%r35+768];
	fma.rn.f32 	%f56, %f54, %f55, %f53;
	ld.shared.f32 	%f57, [%r6+28];
	ld.shared.f32 	%f58, [%r35+896];
	fma.rn.f32 	%f59, %f57, %f58, %f56;
	ld.shared.f32 	%f60, [%r6+32];
	ld.shared.f32 	%f61, [%r35+1024];
	fma.rn.f32 	%f62, %f60, %f61, %f59;
	ld.shared.f32 	%f63, [%r6+36];
	ld.shared.f32 	%f64, [%r35+1152];
	fma.rn.f32 	%f65, %f63, %f64, %f62;
	ld.shared.f32 	%f66, [%r6+40];
	ld.shared.f32 	%f67, [%r35+1280];
	fma.rn.f32 	%f68, %f66, %f67, %f65;
	ld.shared.f32 	%f69, [%r6+44];
	ld.shared.f32 	%f70, [%r35+1408];
	fma.rn.f32 	%f71, %f69, %f70, %f68;
	ld.shared.f32 	%f72, [%r6+48];
	ld.shared.f32 	%f73, [%r35+1536];
	fma.rn.f32 	%f74, %f72, %f73, %f71;
	ld.shared.f32 	%f75, [%r6+52];
	ld.shared.f32 	%f76, [%r35+1664];
	fma.rn.f32 	%f77, %f75, %f76, %f74;
	ld.shared.f32 	%f78, [%r6+56];
	ld.shared.f32 	%f79, [%r35+1792];
	fma.rn.f32 	%f80, %f78, %f79, %f77;
	ld.shared.f32 	%f81, [%r6+60];
	ld.shared.f32 	%f82, [%r35+1920];
	fma.rn.f32 	%f83, %f81, %f82, %f80;
	ld.shared.f32 	%f84, [%r6+64];
	ld.shared.f32 	%f85, [%r35+2048];
	fma.rn.f32 	%f86, %f84, %f85, %f83;
	ld.shared.f32 	%f87, [%r6+68];
	ld.shared.f32 	%f88, [%r35+2176];
	fma.rn.f32 	%f89, %f87, %f88, %f86;
	ld.shared.f32 	%f90, [%r6+72];
	ld.shared.f32 	%f91, [%r35+2304];
	fma.rn.f32 	%f92, %f90, %f91, %f89;
	ld.shared.f32 	%f93, [%r6+76];
	ld.shared.f32 	%f94, [%r35+2432];
	fma.rn.f32 	%f95, %f93, %f94, %f92;
	ld.shared.f32 	%f96, [%r6+80];
	ld.shared.f32 	%f97, [%r35+2560];
	fma.rn.f32 	%f98, %f96, %f97, %f95;
	ld.shared.f32 	%f99, [%r6+84];
	ld.shared.f32 	%f100, [%r35+2688];
	fma.rn.f32 	%f101, %f99, %f100, %f98;
	ld.shared.f32 	%f102, [%r6+88];
	ld.shared.f32 	%f103, [%r35+2816];
	fma.rn.f32 	%f104, %f102, %f103, %f101;
	ld.shared.f32 	%f105, [%r6+92];
	ld.shared.f32 	%f106, [%r35+2944];
	fma.rn.f32 	%f107, %f105, %f106, %f104;
	ld.shared.f32 	%f108, [%r6+96];
	ld.shared.f32 	%f109, [%r35+3072];
	fma.rn.f32 	%f110, %f108, %f109, %f107;
	ld.shared.f32 	%f111, [%r6+100];
	ld.shared.f32 	%f112, [%r35+3200];
	fma.rn.f32 	%f113, %f111, %f112, %f110;
	ld.shared.f32 	%f114, [%r6+104];
	ld.shared.f32 	%f115, [%r35+3328];
	fma.rn.f32 	%f116, %f114, %f115, %f113;
	ld.shared.f32 	%f117, [%r6+108];
	ld.shared.f32 	%f118, [%r35+3456];
	fma.rn.f32 	%f119, %f117, %f118, %f116;
	ld.shared.f32 	%f120, [%r6+112];
	ld.shared.f32 	%f121, [%r35+3584];
	fma.rn.f32 	%f122, %f120, %f121, %f119;
	ld.shared.f32 	%f123, [%r6+116];
	ld.shared.f32 	%f124, [%r35+3712];
	fma.rn.f32 	%f125, %f123, %f124, %f122;
	ld.shared.f32 	%f126, [%r6+120];
	ld.shared.f32 	%f127, [%r35+3840];
	fma.rn.f32 	%f128, %f126, %f127, %f125;
	ld.shared.f32 	%f129, [%r6+124];
	ld.shared.f32 	%f130, [%r35+3968];
	fma.rn.f32 	%f580, %f129, %f130, %f128;
	ld.shared.f32 	%f131, [%r35+4096];
	fma.rn.f32 	%f132, %f36, %f131, %f581;
	ld.shared.f32 	%f133, [%r35+4224];
	fma.rn.f32 	%f134, %f39, %f133, %f132;
	ld.shared.f32 	%f135, [%r35+4352];
	fma.rn.f32 	%f136, %f42, %f135, %f134;
	ld.shared.f32 	%f137, [%r35+4480];
	fma.rn.f32 	%f138, %f45, %f137, %f136;
	ld.shared.f32 	%f139, [%r35+4608];
	fma.rn.f32 	%f140, %f48, %f139, %f138;
	ld.shared.f32 	%f141, [%r35+4736];
	fma.rn.f32 	%f142, %f51, %f141, %f140;
	ld.shared.f32 	%f143, [%r35+4864];
	fma.rn.f32 	%f144, %f54, %f143, %f142;
	ld.shared.f32 	%f145, [%r35+4992];
	fma.rn.f32 	%f146, %f57, %f145, %f144;
	ld.shared.f32 	%f147, [%r35+5120];
	fma.rn.f32 	%f148, %f60, %f147, %f146;
	ld.shared.f32 	%f149, [%r35+5248];
	fma.rn.f32 	%f150, %f63, %f149, %f148;
	ld.shared.f32 	%f151, [%r35+5376];
	fma.rn.f32 	%f152, %f66, %f151, %f150;
	ld.shared.f32 	%f153, [%r35+5504];
	fma.rn.f32 	%f154, %f69, %f153, %f152;
	ld.shared.f32 	%f155, [%r35+5632];
	fma.rn.f32 	%f156, %f72, %f155, %f154;
	ld.shared.f32 	%f157, [%r35+5760];
	fma.rn.f32 	%f158, %f75, %f157, %f156;
	ld.shared.f32 	%f159, [%r35+5888];
	fma.rn.f32 	%f160, %f78, %f159, %f158;
	ld.shared.f32 	%f161, [%r35+6016];
	fma.rn.f32 	%f162, %f81, %f161, %f160;
	ld.shared.f32 	%f163, [%r35+6144];
	fma.rn.f32 	%f164, %f84, %f163, %f162;
	ld.shared.f32 	%f165, [%r35+6272];
	fma.rn.f32 	%f166, %f87, %f165, %f164;
	ld.shared.f32 	%f167, [%r35+6400];
	fma.rn.f32 	%f168, %f90, %f167, %f166;
	ld.shared.f32 	%f169, [%r35+6528];
	fma.rn.f32 	%f170, %f93, %f169, %f168;
	ld.shared.f32 	%f171, [%r35+6656];
	fma.rn.f32 	%f172, %f96, %f171, %f170;
	ld.shared.f32 	%f173, [%r35+6784];
	fma.rn.f32 	%f174, %f99, %f173, %f172;
	ld.shared.f32 	%f175, [%r35+6912];
	fma.rn.f32 	%f176, %f102, %f175, %f174;
	ld.shared.f32 	%f177, [%r35+7040];
	fma.rn.f32 	%f178, %f105, %f177, %f176;
	ld.shared.f32 	%f179, [%r35+7168];
	fma.rn.f32 	%f180, %f108, %f179, %f178;
	ld.shared.f32 	%f181, [%r35+7296];
	fma.rn.f32 	%f182, %f111, %f181, %f180;
	ld.shared.f32 	%f183, [%r35+7424];
	fma.rn.f32 	%f184, %f114, %f183, %f182;
	ld.shared.f32 	%f185, [%r35+7552];
	fma.rn.f32 	%f186, %f117, %f185, %f184;
	ld.shared.f32 	%f187, [%r35+7680];
	fma.rn.f32 	%f188, %f120, %f187, %f186;
	ld.shared.f32 	%f189, [%r35+7808];
	fma.rn.f32 	%f190, %f123, %f189, %f188;
	ld.shared.f32 	%f191, [%r35+7936];
	fma.rn.f32 	%f192, %f126, %f191, %f190;
	ld.shared.f32 	%f193, [%r35+8064];
	fma.rn.f32 	%f581, %f129, %f193, %f192;
	ld.shared.f32 	%f194, [%r35+8192];
	fma.rn.f32 	%f195, %f36, %f194, %f582;
	ld.shared.f32 	%f196, [%r35+8320];
	fma.rn.f32 	%f197, %f39, %f196, %f195;
	ld.shared.f32 	%f198, [%r35+8448];
	fma.rn.f32 	%f199, %f42, %f198, %f197;
	ld.shared.f32 	%f200, [%r35+8576];
	fma.rn.f32 	%f201, %f45, %f200, %f199;
	ld.shared.f32 	%f202, [%r35+8704];
	fma.rn.f32 	%f203, %f48, %f202, %f201;
	ld.shared.f32 	%f204, [%r35+8832];
	fma.rn.f32 	%f205, %f51, %f204, %f203;
	ld.shared.f32 	%f206, [%r35+8960];
	fma.rn.f32 	%f207, %f54, %f206, %f205;
	ld.shared.f32 	%f208, [%r35+9088];
	fma.rn.f32 	%f209, %f57, %f208, %f207;
	ld.shared.f32 	%f210, [%r35+9216];
	fma.rn.f32 	%f211, %f60, %f210, %f209;
	ld.shared.f32 	%f212, [%r35+9344];
	fma.rn.f32 	%f213, %f63, %f212, %f211;
	ld.shared.f32 	%f214, [%r35+9472];
	fma.rn.f32 	%f215, %f66, %f214, %f213;
	ld.shared.f32 	%f216, [%r35+9600];
	fma.rn.f32 	%f217, %f69, %f216, %f215;
	ld.shared.f32 	%f218, [%r35+9728];
	fma.rn.f32 	%f219, %f72, %f218, %f217;
	ld.shared.f32 	%f220, [%r35+9856];
	fma.rn.f32 	%f221, %f75, %f220, %f219;
	ld.shared.f32 	%f222, [%r35+9984];
	fma.rn.f32 	%f223, %f78, %f222, %f221;
	ld.shared.f32 	%f224, [%r35+10112];
	fma.rn.f32 	%f225, %f81, %f224, %f223;
	ld.shared.f32 	%f226, [%r35+10240];
	fma.rn.f32 	%f227, %f84, %f226, %f225;
	ld.shared.f32 	%f228, [%r35+10368];
	fma.rn.f32 	%f229, %f87, %f228, %f227;
	ld.shared.f32 	%f230, [%r35+10496];
	fma.rn.f32 	%f231, %f90, %f230, %f229;
	ld.shared.f32 	%f232, [%r35+10624];
	fma.rn.f32 	%f233, %f93, %f232, %f231;
	ld.shared.f32 	%f234, [%r35+10752];
	fma.rn.f32 	%f235, %f96, %f234, %f233;
	ld.shared.f32 	%f236, [%r35+10880];
	fma.rn.f32 	%f237, %f99, %f236, %f235;
	ld.shared.f32 	%f238, [%r35+11008];
	fma.rn.f32 	%f239, %f102, %f238, %f237;
	ld.shared.f32 	%f240, [%r35+11136];
	fma.rn.f32 	%f241, %f105, %f240, %f239;
	ld.shared.f32 	%f242, [%r35+11264];
	fma.rn.f32 	%f243, %f108, %f242, %f241;
	ld.shared.f32 	%f244, [%r35+11392];
	fma.rn.f32 	%f245, %f111, %f244, %f243;
	ld.shared.f32 	%f246, [%r35+11520];
	fma.rn.f32 	%f247, %f114, %f246, %f245;
	ld.shared.f32 	%f248, [%r35+11648];
	fma.rn.f32 	%f249, %f117, %f248, %f247;
	ld.shared.f32 	%f250, [%r35+11776];
	fma.rn.f32 	%f251, %f120, %f250, %f249;
	ld.shared.f32 	%f252, [%r35+11904];
	fma.rn.f32 	%f253, %f123, %f252, %f251;
	ld.shared.f32 	%f254, [%r35+12032];
	fma.rn.f32 	%f255, %f126, %f254, %f253;
	ld.shared.f32 	%f256, [%r35+12160];
	fma.rn.f32 	%f582, %f129, %f256, %f255;
	ld.shared.f32 	%f257, [%r35+12288];
	fma.rn.f32 	%f258, %f36, %f257, %f583;
	ld.shared.f32 	%f259, [%r35+12416];
	fma.rn.f32 	%f260, %f39, %f259, %f258;
	ld.shared.f32 	%f261, [%r35+12544];
	fma.rn.f32 	%f262, %f42, %f261, %f260;
	ld.shared.f32 	%f263, [%r35+12672];
	fma.rn.f32 	%f264, %f45, %f263, %f262;
	ld.shared.f32 	%f265, [%r35+12800];
	fma.rn.f32 	%f266, %f48, %f265, %f264;
	ld.shared.f32 	%f267, [%r35+12928];
	fma.rn.f32 	%f268, %f51, %f267, %f266;
	ld.shared.f32 	%f269, [%r35+13056];
	fma.rn.f32 	%f270, %f54, %f269, %f268;
	ld.shared.f32 	%f271, [%r35+13184];
	fma.rn.f32 	%f272, %f57, %f271, %f270;
	ld.shared.f32 	%f273, [%r35+13312];
	fma.rn.f32 	%f274, %f60, %f273, %f272;
	ld.shared.f32 	%f275, [%r35+13440];
	fma.rn.f32 	%f276, %f63, %f275, %f274;
	ld.shared.f32 	%f277, [%r35+13568];
	fma.rn.f32 	%f278, %f66, %f277, %f276;
	ld.shared.f32 	%f279, [%r35+13696];
	fma.rn.f32 	%f280, %f69, %f279, %f278;
	ld.shared.f32 	%f281, [%r35+13824];
	fma.rn.f32 	%f282, %f72, %f281, %f280;
	ld.shared.f32 	%f283, [%r35+13952];
	fma.rn.f32 	%f284, %f75, %f283, %f282;
	ld.shared.f32 	%f285, [%r35+14080];
	fma.rn.f32 	%f286, %f78, %f285, %f284;
	ld.shared.f32 	%f287, [%r35+14208];
	fma.rn.f32 	%f288, %f81, %f287, %f286;
	ld.shared.f32 	%f289, [%r35+14336];
	fma.rn.f32 	%f290, %f84, %f289, %f288;
	ld.shared.f32 	%f291, [%r35+14464];
	fma.rn.f32 	%f292, %f87, %f291, %f290;
	ld.shared.f32 	%f293, [%r35+14592];
	fma.rn.f32 	%f294, %f90, %f293, %f292;
	ld.shared.f32 	%f295, [%r35+14720];
	fma.rn.f32 	%f296, %f93, %f295, %f294;
	ld.shared.f32 	%f297, [%r35+14848];
	fma.rn.f32 	%f298, %f96, %f297, %f296;
	ld.shared.f32 	%f299, [%r35+14976];
	fma.rn.f32 	%f300, %f99, %f299, %f298;
	ld.shared.f32 	%f301, [%r35+15104];
	fma.rn.f32 	%f302, %f102, %f301, %f300;
	ld.shared.f32 	%f303, [%r35+15232];
	fma.rn.f32 	%f304, %f105, %f303, %f302;
	ld.shared.f32 	%f305, [%r35+15360];
	fma.rn.f32 	%f306, %f108, %f305, %f304;
	ld.shared.f32 	%f307, [%r35+15488];
	fma.rn.f32 	%f308, %f111, %f307, %f306;
	ld.shared.f32 	%f309, [%r35+15616];
	fma.rn.f32 	%f310, %f114, %f309, %f308;
	ld.shared.f32 	%f311, [%r35+15744];
	fma.rn.f32 	%f312, %f117, %f311, %f310;
	ld.shared.f32 	%f313, [%r35+15872];
	fma.rn.f32 	%f314, %f120, %f313, %f312;
	ld.shared.f32 	%f315, [%r35+16000];
	fma.rn.f32 	%f316, %f123, %f315, %f314;
	ld.shared.f32 	%f317, [%r35+16128];
	fma.rn.f32 	%f318, %f126, %f317, %f316;
	ld.shared.f32 	%f319, [%r35+16256];
	fma.rn.f32 	%f583, %f129, %f319, %f318;
	ld.shared.f32 	%f320, [%r35+16384];
	fma.rn.f32 	%f321, %f36, %f320, %f584;
	ld.shared.f32 	%f322, [%r35+16512];
	fma.rn.f32 	%f323, %f39, %f322, %f321;
	ld.shared.f32 	%f324, [%r35+16640];
	fma.rn.f32 	%f325, %f42, %f324, %f323;
	ld.shared.f32 	%f326, [%r35+16768];
	fma.rn.f32 	%f327, %f45, %f326, %f325;
	ld.shared.f32 	%f328, [%r35+16896];
	fma.rn.f32 	%f329, %f48, %f328, %f327;
	ld.shared.f32 	%f330, [%r35+17024];
	fma.rn.f32 	%f331, %f51, %f330, %f329;
	ld.shared.f32 	%f332, [%r35+17152];
	fma.rn.f32 	%f333, %f54, %f332, %f331;
	ld.shared.f32 	%f334, [%r35+17280];
	fma.rn.f32 	%f335, %f57, %f334, %f333;
	ld.shared.f32 	%f336, [%r35+17408];
	fma.rn.f32 	%f337, %f60, %f336, %f335;
	ld.shared.f32 	%f338, [%r35+17536];
	fma.rn.f32 	%f339, %f63, %f338, %f337;
	ld.shared.f32 	%f340, [%r35+17664];
	fma.rn.f32 	%f341, %f66, %f340, %f339;
	ld.shared.f32 	%f342, [%r35+17792];
	fma.rn.f32 	%f343, %f69, %f342, %f341;
	ld.shared.f32 	%f344, [%r35+17920];
	fma.rn.f32 	%f345, %f72, %f344, %f343;
	ld.shared.f32 	%f346, [%r35+18048];
	fma.rn.f32 	%f347, %f75, %f346, %f345;
	ld.shared.f32 	%f348, [%r35+18176];
	fma.rn.f32 	%f349, %f78, %f348, %f347;
	ld.shared.f32 	%f350, [%r35+18304];
	fma.rn.f32 	%f351, %f81, %f350, %f349;
	ld.shared.f32 	%f352, [%r35+18432];
	fma.rn.f32 	%f353, %f84, %f352, %f351;
	ld.shared.f32 	%f354, [%r35+18560];
	fma.rn.f32 	%f355, %f87, %f354, %f353;
	ld.shared.f32 	%f356, [%r35+18688];
	fma.rn.f32 	%f357, %f90, %f356, %f355;
	ld.shared.f32 	%f358, [%r35+18816];
	fma.rn.f32 	%f359, %f93, %f358, %f357;
	ld.shared.f32 	%f360, [%r35+18944];
	fma.rn.f32 	%f361, %f96, %f360, %f359;
	ld.shared.f32 	%f362, [%r35+19072];
	fma.rn.f32 	%f363, %f99, %f362, %f361;
	ld.shared.f32 	%f364, [%r35+19200];
	fma.rn.f32 	%f365, %f102, %f364, %f363;
	ld.shared.f32 	%f366, [%r35+19328];
	fma.rn.f32 	%f367, %f105, %f366, %f365;
	ld.shared.f32 	%f368, [%r35+19456];
	fma.rn.f32 	%f369, %f108, %f368, %f367;
	ld.shared.f32 	%f370, [%r35+19584];
	fma.rn.f32 	%f371, %f111, %f370, %f369;
	ld.shared.f32 	%f372, [%r35+19712];
	fma.rn.f32 	%f373, %f114, %f372, %f371;
	ld.shared.f32 	%f374, [%r35+19840];
	fma.rn.f32 	%f375, %f117, %f374, %f373;
	ld.shared.f32 	%f376, [%r35+19968];
	fma.rn.f32 	%f377, %f120, %f376, %f375;
	ld.shared.f32 	%f378, [%r35+20096];
	fma.rn.f32 	%f379, %f123, %f378, %f377;
	ld.shared.f32 	%f380, [%r35+20224];
	fma.rn.f32 	%f381, %f126, %f380, %f379;
	ld.shared.f32 	%f382, [%r35+20352];
	fma.rn.f32 	%f584, %f129, %f382, %f381;
	ld.shared.f32 	%f383, [%r35+20480];
	fma.rn.f32 	%f384, %f36, %f383, %f585;
	ld.shared.f32 	%f385, [%r35+20608];
	fma.rn.f32 	%f386, %f39, %f385, %f384;
	ld.shared.f32 	%f387, [%r35+20736];
	fma.rn.f32 	%f388, %f42, %f387, %f386;
	ld.shared.f32 	%f389, [%r35+20864];
	fma.rn.f32 	%f390, %f45, %f389, %f388;
	ld.shared.f32 	%f391, [%r35+20992];
	fma.rn.f32 	%f392, %f48, %f391, %f390;
	ld.shared.f32 	%f393, [%r35+21120];
	fma.rn.f32 	%f394, %f51, %f393, %f392;
	ld.shared.f32 	%f395, [%r35+21248];
	fma.rn.f32 	%f396, %f54, %f395, %f394;
	ld.shared.f32 	%f397, [%r35+21376];
	fma.rn.f32 	%f398, %f57, %f397, %f396;
	ld.shared.f32 	%f399, [%r35+21504];
	fma.rn.f32 	%f400, %f60, %f399, %f398;
	ld.shared.f32 	%f401, [%r35+21632];
	fma.rn.f32 	%f402, %f63, %f401, %f400;
	ld.shared.f32 	%f403, [%r35+21760];
	fma.rn.f32 	%f404, %f66, %f403, %f402;
	ld.shared.f32 	%f405, [%r35+21888];
	fma.rn.f32 	%f406, %f69, %f405, %f404;
	ld.shared.f32 	%f407, [%r35+22016];
	fma.rn.f32 	%f408, %f72, %f407, %f406;
	ld.shared.f32 	%f409, [%r35+22144];
	fma.rn.f32 	%f410, %f75, %f409, %f408;
	ld.shared.f32 	%f411, [%r35+22272];
	fma.rn.f32 	%f412, %f78, %f411, %f410;
	ld.shared.f32 	%f413, [%r35+22400];
	fma.rn.f32 	%f414, %f81, %f413, %f412;
	ld.shared.f32 	%f415, [%r35+22528];
	fma.rn.f32 	%f416, %f84, %f415, %f414;
	ld.shared.f32 	%f417, [%r35+22656];
	fma.rn.f32 	%f418, %f87, %f417, %f416;
	ld.shared.f32 	%f419, [%r35+22784];
	fma.rn.f32 	%f420, %f90, %f419, %f418;
	ld.shared.f32 	%f421, [%r35+22912];
	fma.rn.f32 	%f422, %f93, %f421, %f420;
	ld.shared.f32 	%f423, [%r35+23040];
	fma.rn.f32 	%f424, %f96, %f423, %f422;
	ld.shared.f32 	%f425, [%r35+23168];
	fma.rn.f32 	%f426, %f99, %f425, %f424;
	ld.shared.f32 	%f427, [%r35+23296];
	fma.rn.f32 	%f428, %f102, %f427, %f426;
	ld.shared.f32 	%f429, [%r35+23424];
	fma.rn.f32 	%f430, %f105, %f429, %f428;
	ld.shared.f32 	%f431, [%r35+23552];
	fma.rn.f32 	%f432, %f108, %f431, %f430;
	ld.shared.f32 	%f433, [%r35+23680];
	fma.rn.f32 	%f434, %f111, %f433, %f432;
	ld.shared.f32 	%f435, [%r35+23808];
	fma.rn.f32 	%f436, %f114, %f435, %f434;
	ld.shared.f32 	%f437, [%r35+23936];
	fma.rn.f32 	%f438, %f117, %f437, %f436;
	ld.shared.f32 	%f439, [%r35+24064];
	fma.rn.f32 	%f440, %f120, %f439, %f438;
	ld.shared.f32 	%f441, [%r35+24192];
	fma.rn.f32 	%f442, %f123, %f441, %f440;
	ld.shared.f32 	%f443, [%r35+24320];
	fma.rn.f32 	%f444, %f126, %f443, %f442;
	ld.shared.f32 	%f445, [%r35+24448];
	fma.rn.f32 	%f585, %f129, %f445, %f444;
	ld.shared.f32 	%f446, [%r35+24576];
	fma.rn.f32 	%f447, %f36, %f446, %f586;
	ld.shared.f32 	%f448, [%r35+24704];
	fma.rn.f32 	%f449, %f39, %f448, %f447;
	ld.shared.f32 	%f450, [%r35+24832];
	fma.rn.f32 	%f451, %f42, %f450, %f449;
	ld.shared.f32 	%f452, [%r35+24960];
	fma.rn.f32 	%f453, %f45, %f452, %f451;
	ld.shared.f32 	%f454, [%r35+25088];
	fma.rn.f32 	%f455, %f48, %f454, %f453;
	ld.shared.f32 	%f456, [%r35+25216];
	fma.rn.f32 	%f457, %f51, %f456, %f455;
	ld.shared.f32 	%f458, [%r35+25344];
	fma.rn.f32 	%f459, %f54, %f458, %f457;
	ld.shared.f32 	%f460, [%r35+25472];
	fma.rn.f32 	%f461, %f57, %f460, %f459;
	ld.shared.f32 	%f462, [%r35+25600];
	fma.rn.f32 	%f463, %f60, %f462, %f461;
	ld.shared.f32 	%f464, [%r35+25728];
	fma.rn.f32 	%f465, %f63, %f464, %f463;
	ld.shared.f32 	%f466, [%r35+25856];
	fma.rn.f32 	%f467, %f66, %f466, %f465;
	ld.shared.f32 	%f468, [%r35+25984];
	fma.rn.f32 	%f469, %f69, %f468, %f467;
	ld.shared.f32 	%f470, [%r35+26112];
	fma.rn.f32 	%f471, %f72, %f470, %f469;
	ld.shared.f32 	%f472, [%r35+26240];
	fma.rn.f32 	%f473, %f75, %f472, %f471;
	ld.shared.f32 	%f474, [%r35+26368];
	fma.rn.f32 	%f475, %f78, %f474, %f473;
	ld.shared.f32 	%f476, [%r35+26496];
	fma.rn.f32 	%f477, %f81, %f476, %f475;
	ld.shared.f32 	%f478, [%r35+26624];
	fma.rn.f32 	%f479, %f84, %f478, %f477;
	ld.shared.f32 	%f480, [%r35+26752];
	fma.rn.f32 	%f481, %f87, %f480, %f479;
	ld.shared.f32 	%f482, [%r35+26880];
	fma.rn.f32 	%f483, %f90, %f482, %f481;
	ld.shared.f32 	%f484, [%r35+27008];
	fma.rn.f32 	%f485, %f93, %f484, %f483;
	ld.shared.f32 	%f486, [%r35+27136];
	fma.rn.f32 	%f487, %f96, %f486, %f485;
	ld.shared.f32 	%f488, [%r35+27264];
	fma.rn.f32 	%f489, %f99, %f488, %f487;
	ld.shared.f32 	%f490, [%r35+27392];
	fma.rn.f32 	%f491, %f102, %f490, %f489;
	ld.shared.f32 	%f492, [%r35+27520];
	fma.rn.f32 	%f493, %f105, %f492, %f491;
	ld.shared.f32 	%f494, [%r35+27648];
	fma.rn.f32 	%f495, %f108, %f494, %f493;
	ld.shared.f32 	%f496, [%r35+27776];
	fma.rn.f32 	%f497, %f111, %f496, %f495;
	ld.shared.f32 	%f498, [%r35+27904];
	fma.rn.f32 	%f499, %f114, %f498, %f497;
	ld.shared.f32 	%f500, [%r35+28032];
	fma.rn.f32 	%f501, %f117, %f500, %f499;
	ld.shared.f32 	%f502, [%r35+28160];
	fma.rn.f32 	%f503, %f120, %f502, %f501;
	ld.shared.f32 	%f504, [%r35+28288];
	fma.rn.f32 	%f505, %f123, %f504, %f503;
	ld.shared.f32 	%f506, [%r35+28416];
	fma.rn.f32 	%f507, %f126, %f506, %f505;
	ld.shared.f32 	%f508, [%r35+28544];
	fma.rn.f32 	%f586, %f129, %f508, %f507;
	ld.shared.f32 	%f509, [%r35+28672];
	fma.rn.f32 	%f510, %f36, %f509, %f587;
	ld.shared.f32 	%f511, [%r35+28800];
	fma.rn.f32 	%f512, %f39, %f511, %f510;
	ld.shared.f32 	%f513, [%r35+28928];
	fma.rn.f32 	%f514, %f42, %f513, %f512;
	ld.shared.f32 	%f515, [%r35+29056];
	fma.rn.f32 	%f516, %f45, %f515, %f514;
	ld.shared.f32 	%f517, [%r35+29184];
	fma.rn.f32 	%f518, %f48, %f517, %f516;
	ld.shared.f32 	%f519, [%r35+29312];
	fma.rn.f32 	%f520, %f51, %f519, %f518;
	ld.shared.f32 	%f521, [%r35+29440];
	fma.rn.f32 	%f522, %f54, %f521, %f520;
	ld.shared.f32 	%f523, [%r35+29568];
	fma.rn.f32 	%f524, %f57, %f523, %f522;
	ld.shared.f32 	%f525, [%r35+29696];
	fma.rn.f32 	%f526, %f60, %f525, %f524;
	ld.shared.f32 	%f527, [%r35+29824];
	fma.rn.f32 	%f528, %f63, %f527, %f526;
	ld.shared.f32 	%f529, [%r35+29952];
	fma.rn.f32 	%f530, %f66, %f529, %f528;
	ld.shared.f32 	%f531, [%r35+30080];
	fma.rn.f32 	%f532, %f69, %f531, %f530;
	ld.shared.f32 	%f533, [%r35+30208];
	fma.rn.f32 	%f534, %f72, %f533, %f532;
	ld.shared.f32 	%f535, [%r35+30336];
	fma.rn.f32 	%f536, %f75, %f535, %f534;
	ld.shared.f32 	%f537, [%r35+30464];
	fma.rn.f32 	%f538, %f78, %f537, %f536;
	ld.shared.f32 	%f539, [%r35+30592];
	fma.rn.f32 	%f540, %f81, %f539, %f538;
	ld.shared.f32 	%f541, [%r35+30720];
	fma.rn.f32 	%f542, %f84, %f541, %f540;
	ld.shared.f32 	%f543, [%r35+30848];
	fma.rn.f32 	%f544, %f87, %f543, %f542;
	ld.shared.f32 	%f545, [%r35+30976];
	fma.rn.f32 	%f546, %f90, %f545, %f544;
	ld.shared.f32 	%f547, [%r35+31104];
	fma.rn.f32 	%f548, %f93, %f547, %f546;
	ld.shared.f32 	%f549, [%r35+31232];
	fma.rn.f32 	%f550, %f96, %f549, %f548;
	ld.shared.f32 	%f551, [%r35+31360];
	fma.rn.f32 	%f552, %f99, %f551, %f550;
	ld.shared.f32 	%f553, [%r35+31488];
	fma.rn.f32 	%f554, %f102, %f553, %f552;
	ld.shared.f32 	%f555, [%r35+31616];
	fma.rn.f32 	%f556, %f105, %f555, %f554;
	ld.shared.f32 	%f557, [%r35+31744];
	fma.rn.f32 	%f558, %f108, %f557, %f556;
	ld.shared.f32 	%f559, [%r35+31872];
	fma.rn.f32 	%f560, %f111, %f559, %f558;
	ld.shared.f32 	%f561, [%r35+32000];
	fma.rn.f32 	%f562, %f114, %f561, %f560;
	ld.shared.f32 	%f563, [%r35+32128];
	fma.rn.f32 	%f564, %f117, %f563, %f562;
	ld.shared.f32 	%f565, [%r35+32256];
	fma.rn.f32 	%f566, %f120, %f565, %f564;
	ld.shared.f32 	%f567, [%r35+32384];
	fma.rn.f32 	%f568, %f123, %f567, %f566;
	ld.shared.f32 	%f569, [%r35+32512];
	fma.rn.f32 	%f570, %f126, %f569, %f568;
	ld.shared.f32 	%f571, [%r35+32640];
	fma.rn.f32 	%f587, %f129, %f571, %f570;
	bar.sync 	0;
	add.s32 	%r51, %r51, 1;
	setp.eq.s32 	%p2, %r51, 0;
	add.s32 	%r50, %r50, 32;
	shl.b32 	%r38, %r47, 5;
	add.s32 	%r49, %r49, %r38;
	@%p2 bra 	$L__BB0_3;
	bra.uni 	$L__BB0_2;
$L__BB0_3:
	ld.param.u32 	%r48, [_Z14gpu_matrixmultPfS_S_iii_param_5];
	ld.param.u64 	%rd31, [_Z14gpu_matrixmultPfS_S_iii_param_2];
	cvta.to.global.u64 	%rd18, %rd31;
	mov.u32 	%r39, %ctaid.x;
	mul.lo.s32 	%r40, %r39, %r3;
	shl.b32 	%r41, %r40, 3;
	mov.u32 	%r42, %tid.x;
	add.s32 	%r43, %r41, %r42;
	mad.lo.s32 	%r44, %r48, %r5, %r43;
	mul.wide.s32 	%rd19, %r44, 4;
	add.s64 	%rd20, %rd18, %rd19;
	st.global.f32 	[%rd20], %f580;
	shl.b32 	%r45, %r3, 2;
	cvt.u64.u32 	%rd21, %r45;
	add.s64 	%rd22, %rd20, %rd21;
	st.global.f32 	[%rd22], %f581;
	add.s64 	%rd23, %rd22, %rd21;
	st.global.f32 	[%rd23], %f582;
	add.s64 	%rd24, %rd23, %rd21;
	st.global.f32 	[%rd24], %f583;
	add.s64 	%rd25, %rd24, %rd21;
	st.global.f32 	[%rd25], %f584;
	add.s64 	%rd26, %rd25, %rd21;
	st.global.f32 	[%rd26], %f585;
	add.s64 	%rd27, %rd26, %rd21;
	st.global.f32 	[%rd27], %f586;
	add.s64 	%rd28, %rd27, %rd21;
	st.global.f32 	[%rd28], %f587;
	ret;

}


// ===== COMPILED SASS (sm_100) =====

	.target	sm_100

	.elftype	@"ET_EXEC"


//--------------------- .note.nv.tkinfo           --------------------------
	.section	.note.nv.tkinfo,"",@"SHT_NOTE"
	.sectionflags	@"SHF_NOTE_NV_TKINFO"
	.tkinfo
        /*0018*/ 	.word	0x00000002
        /*0030*/ 	.string	""
        /*0030*/ 	.string	"ptxas"
        /*0030*/ 	.string	"Cuda compilation tools, release 13.0, V13.0.88"
        /*0030*/ 	.string	"Build cuda_13.0.r13.0/compiler.36424714_0"
        /*0030*/ 	.string	"-arch sm_100 -m 64 "



//--------------------- .note.nv.cuinfo           --------------------------
	.section	.note.nv.cuinfo,"",@"SHT_NOTE"
	.sectionflags	@"SHF_NOTE_NV_CUINFO"
        /*0018*/ 	.short	0x0002
        /*001a*/ 	.short	0x0064
        /*001c*/ 	.short	0x0082
	.zero		2


//--------------------- .nv.info                  --------------------------
	.section	.nv.info,"",@"SHT_CUDA_INFO"
	.align	4


	//----- nvinfo : EIATTR_REGCOUNT
	.align		4
        /*0000*/ 	.byte	0x04, 0x2f
        /*0002*/ 	.short	(.L_1 - .L_0)
	.align		4
.L_0:
        /*0004*/ 	.word	index@(_Z14gpu_matrixmultPfS_S_iii)
        /*0008*/ 	.word	0x00000020


	//----- nvinfo : EIATTR_FRAME_SIZE
	.align		4
.L_1:
        /*000c*/ 	.byte	0x04, 0x11
        /*000e*/ 	.short	(.L_3 - .L_2)
	.align		4
.L_2:
        /*0010*/ 	.word	index@(_Z14gpu_matrixmultPfS_S_iii)
        /*0014*/ 	.word	0x00000000


	//----- nvinfo : EIATTR_MIN_STACK_SIZE
	.align		4
.L_3:
        /*0018*/ 	.byte	0x04, 0x12
        /*001a*/ 	.short	(.L_5 - .L_4)
	.align		4
.L_4:
        /*001c*/ 	.word	index@(_Z14gpu_matrixmultPfS_S_iii)
        /*0020*/ 	.word	0x00000000
.L_5:


//--------------------- .nv.compat                --------------------------
	.section	.nv.compat,"",@"SHT_CUDA_COMPAT_INFO"
	.align	4
        /*0000*/ 	.byte	0x02, 0x09, 0x00, 0x00, 0x02, 0x02, 0x01, 0x00, 0x02, 0x05, 0x05, 0x00, 0x03, 0x07, 0x01, 0x01
        /*0010*/ 	.byte	0x02, 0x03, 0x00, 0x00, 0x02, 0x06, 0x01, 0x00, 0x04, 0x0b, 0x08, 0x00, 0x09, 0x00, 0x00, 0x00
        /*0020*/ 	.byte	0x00, 0x00, 0x00, 0x00


//--------------------- .nv.info._Z14gpu_matrixmultPfS_S_iii --------------------------
	.section	.nv.info._Z14gpu_matrixmultPfS_S_iii,"",@"SHT_CUDA_INFO"
	.sectionflags	@""
	.align	4


	//----- nvinfo : EIATTR_CUDA_API_VERSION
	.align		4
        /*0000*/ 	.byte	0x04, 0x37
        /*0002*/ 	.short	(.L_7 - .L_6)
.L_6:
        /*0004*/ 	.word	0x00000082


	//----- nvinfo : EIATTR_KPARAM_INFO
	.align		4
.L_7:
        /*0008*/ 	.byte	0x04, 0x17
        /*000a*/ 	.short	(.L_9 - .L_8)
.L_8:
        /*000c*/ 	.word	0x00000000
        /*0010*/ 	.short	0x0005
        /*0012*/ 	.short	0x0020
        /*0014*/ 	.byte	0x00, 0xf0, 0x11, 0x00


	//----- nvinfo : EIATTR_KPARAM_INFO
	.align		4
.L_9:
        /*0018*/ 	.byte	0x04, 0x17
        /*001a*/ 	.short	(.L_11 - .L_10)
.L_10:
        /*001c*/ 	.word	0x00000000
        /*0020*/ 	.short	0x0004
        /*0022*/ 	.short	0x001c
        /*0024*/ 	.byte	0x00, 0xf0, 0x11, 0x00


	//----- nvinfo : EIATTR_KPARAM_INFO
	.align		4
.L_11:
        /*0028*/ 	.byte	0x04, 0x17
        /*002a*/ 	.short	(.L_13 - .L_12)
.L_12:
        /*002c*/ 	.word	0x00000000
        /*0030*/ 	.short	0x0003
        /*0032*/ 	.short	0x0018
        /*0034*/ 	.byte	0x00, 0xf0, 0x11, 0x00


	//----- nvinfo : EIATTR_KPARAM_INFO
	.align		4
.L_13:
        /*0038*/ 	.byte	0x04, 0x17
        /*003a*/ 	.short	(.L_15 - .L_14)
.L_14:
        /*003c*/ 	.word	0x00000000
        /*0040*/ 	.short	0x0002
        /*0042*/ 	.short	0x0010
        /*0044*/ 	.byte	0x00, 0xf5, 0x21, 0x00


	//----- nvinfo : EIATTR_KPARAM_INFO
	.align		4
.L_15:
        /*0048*/ 	.byte	0x04, 0x17
        /*004a*/ 	.short	(.L_17 - .L_16)
.L_16:
        /*004c*/ 	.word	0x00000000
        /*0050*/ 	.short	0x0001
        /*0052*/ 	.short	0x0008
        /*0054*/ 	.byte	0x00, 0xf5, 0x21, 0x00


	//----- nvinfo : EIATTR_KPARAM_INFO
	.align		4
.L_17:
        /*0058*/ 	.byte	0x04, 0x17
        /*005a*/ 	.short	(.L_19 - .L_18)
.L_18:
        /*005c*/ 	.word	0x00000000
        /*0060*/ 	.short	0x0000
        /*0062*/ 	.short	0x0000
        /*0064*/ 	.byte	0x00, 0xf5, 0x21, 0x00


	//----- nvinfo : EIATTR_SPARSE_MMA_MASK
	.align		4
.L_19:
        /*0068*/ 	.byte	0x03, 0x50
        /*006a*/ 	.short	0x0000


	//----- nvinfo : EIATTR_MAXREG_COUNT
	.align		4
        /*006c*/ 	.byte	0x03, 0x1b
        /*006e*/ 	.short	0x00ff


	//----- nvinfo : EIATTR_NUM_BARRIERS
	.align		4
        /*0070*/ 	.byte	0x02, 0x4c
        /*0072*/ 	.byte	0x01
	.zero		1


	//----- nvinfo : EIATTR_MERCURY_ISA_VERSION
	.align		4
        /*0074*/ 	.byte	0x03, 0x5f
        /*0076*/ 	.short	0x0101


	//----- nvinfo : EIATTR_VRC_CTA_INIT_COUNT
	.align		4
        /*0078*/ 	.byte	0x02, 0x4a
	.zero		1
	.zero		1


	//----- nvinfo : EIATTR_EXIT_INSTR_OFFSETS
	.align		4
        /*007c*/ 	.byte	0x04, 0x1c
        /*007e*/ 	.short	(.L_21 - .L_20)


	//   ....[0]....
.L_20:
        /*0080*/ 	.word	0x000027d0


	//----- nvinfo : EIATTR_CBANK_PARAM_SIZE
	.align		4
.L_21:
        /*0084*/ 	.byte	0x03, 0x19
        /*0086*/ 	.short	0x0024


	//----- nvinfo : EIATTR_PARAM_CBANK
	.align		4
        /*0088*/ 	.byte	0x04, 0x0a
        /*008a*/ 	.short	(.L_23 - .L_22)
	.align		4
.L_22:
        /*008c*/ 	.word	index@(.nv.constant0._Z14gpu_matrixmultPfS_S_iii)
        /*0090*/ 	.short	0x0380
        /*0092*/ 	.short	0x0024


	//----- nvinfo : EIATTR_SW_WAR
	.align		4
.L_23:
        /*0094*/ 	.byte	0x04, 0x36
        /*0096*/ 	.short	(.L_25 - .L_24)
.L_24:
        /*0098*/ 	.word	0x00000008
.L_25:


//--------------------- .nv.callgraph             --------------------------
	.section	.nv.callgraph,"",@"SHT_CUDA_CALLGRAPH"
	.align	4
	.sectionentsize	8
	.align		4
        /*0000*/ 	.word	0x00000000
	.align		4
        /*0004*/ 	.word	0xffffffff
	.align		4
        /*0008*/ 	.word	0x00000000
	.align		4
        /*000c*/ 	.word	0xfffffffe
	.align		4
        /*0010*/ 	.word	0x00000000
	.align		4
        /*0014*/ 	.word	0xfffffffd
	.align		4
        /*0018*/ 	.word	0x00000000
	.align		4
        /*001c*/ 	.word	0xfffffffc


//--------------------- .text._Z14gpu_matrixmultPfS_S_iii --------------------------
	.section	.text._Z14gpu_matrixmultPfS_S_iii,"ax",@progbits
	.align	128
        .global         _Z14gpu_matrixmultPfS_S_iii
        .type           _Z14gpu_matrixmultPfS_S_iii,@function
        .size           _Z14gpu_matrixmultPfS_S_iii,(.L_x_3 - _Z14gpu_matrixmultPfS_S_iii)
        .other          _Z14gpu_matrixmultPfS_S_iii,@"STO_CUDA_ENTRY STV_DEFAULT"
_Z14gpu_matrixmultPfS_S_iii:
.text._Z14gpu_matrixmultPfS_S_iii:
[----:B------:R-:W-:Y:S01]  /*0000*/  LDC R1, c[0x0][0x37c] ;  /* 0x0000df00ff017b82 */ /* 0x000fe20000000800 */
[----:B------:R-:W0:Y:S07]  /*0010*/  S2R R0, SR_TID.X ;  /* 0x0000000000007919 */ /* 0x000e2e0000002100 */
[----:B------:R-:W1:Y:S01]  /*0020*/  S2UR UR4, SR_CTAID.X ;  /* 0x00000000000479c3 */ /* 0x000e620000002500 */
[----:B------:R-:W2:Y:S01]  /*0030*/  LDCU UR7, c[0x0][0x39c] ;  /* 0x00007380ff0777ac */ /* 0x000ea20008000800 */
[----:B------:R-:W-:Y:S01]  /*0040*/  HFMA2 R6, -RZ, RZ, 0, 0 ;  /* 0x00000000ff067431 */ /* 0x000fe200000001ff */
[----:B------:R-:W3:Y:S01]  /*0050*/  S2R R4, SR_TID.Y ;  /* 0x0000000000047919 */ /* 0x000ee20000002200 */
[----:B------:R-:W-:Y:S01]  /*0060*/  HFMA2 R23, -RZ, RZ, 0, 0 ;  /* 0x00000000ff177431 */ /* 0x000fe200000001ff */
[----:B------:R-:W-:Y:S01]  /*0070*/  MOV R25, RZ ;  /* 0x000000ff00197202 */ /* 0x000fe20000000f00 */
[----:B------:R-:W-:Y:S01]  /*0080*/  HFMA2 R19, -RZ, RZ, 0, 0 ;  /* 0x00000000ff137431 */ /* 0x000fe200000001ff */
[----:B------:R-:W3:Y:S01]  /*0090*/  S2R R17, SR_CTAID.Y ;  /* 0x0000000000117919 */ /* 0x000ee20000002600 */
[----:B------:R-:W1:Y:S01]  /*00a0*/  LDC R2, c[0x0][0x360] ;  /* 0x0000d800ff027b82 */ /* 0x000e620000000800 */
[----:B------:R-:W3:Y:S01]  /*00b0*/  LDCU UR5, c[0x0][0x364] ;  /* 0x00006c80ff0577ac */ /* 0x000ee20008000800 */
[----:B------:R-:W-:-:S02]  /*00c0*/  MOV R21, RZ ;  /* 0x000000ff00157202 */ /* 0x000fc40000000f00 */
[----:B------:R-:W-:Y:S02]  /*00d0*/  CS2R R12, SRZ ;  /* 0x00000000000c7805 */ /* 0x000fe4000001ff00 */
[----:B------:R-:W-:Y:S01]  /*00e0*/  MOV R16, RZ ;  /* 0x000000ff00107202 */ /* 0x000fe20000000f00 */
[----:B------:R-:W4:Y:S01]  /*00f0*/  LDCU.64 UR8, c[0x0][0x358] ;  /* 0x00006b00ff0877ac */ /* 0x000f220008000a00 */
[----:B--2---:R-:W-:Y:S01]  /*0100*/  UISETP.GE.AND UP0, UPT, UR7, 0x20, UPT ;  /* 0x000000200700788c */ /* 0x004fe2000bf06270 */
[----:B-1----:R-:W-:-:S05]  /*0110*/  IMAD R3, R2, UR4, RZ ;  /* 0x0000000402037c24 */ /* 0x002fca000f8e02ff */
[----:B0-----:R-:W-:Y:S01]  /*0120*/  LEA R3, R3, R0, 0x3 ;  /* 0x0000000003037211 */ /* 0x001fe200078e18ff */
[----:B---3--:R-:W-:Y:S02]  /*0130*/  IMAD R17, R17, UR5, R4 ;  /* 0x0000000511117c24 */ /* 0x008fe4000f8e0204 */
[----:B----4-:R-:W-:Y:S05]  /*0140*/  BRA.U !UP0, `(.L_x_0) ;  /* 0x0000002508287547 */ /* 0x010fea000b800000 */
[----:B------:R-:W0:Y:S01]  /*0150*/  S2UR UR6, SR_CgaCtaId ;  /* 0x00000000000679c3 */ /* 0x000e220000008800 */
[----:B------:R-:W-:Y:S02]  /*0160*/  USHF.R.S32.HI UR4, URZ, 0x1f, UR7 ;  /* 0x0000001fff047899 */ /* 0x000fe40008011407 */
[----:B------:R-:W-:Y:S01]  /*0170*/  IMAD R5, R17, UR7, R0 ;  /* 0x0000000711057c24 */ /* 0x000fe2000f8e0200 */
[----:B------:R-:W1:Y:S01]  /*0180*/  LDCU UR10, c[0x0][0x3a0] ;  /* 0x00007400ff0a77ac */ /* 0x000e620008000800 */
[----:B------:R-:W-:Y:S01]  /*0190*/  MOV R6, RZ ;  /* 0x000000ff00067202 */ /* 0x000fe20000000f00 */
[----:B------:R-:W-:-:S04]  /*01a0*/  ULEA.HI UR4, UR4, UR7, URZ, 0x5 ;  /* 0x0000000704047291 */ /* 0x000fc8000f8f28ff */
[----:B------:R-:W-:-:S03]  /*01b0*/  USHF.R.S32.HI UR5, URZ, 0x5, UR4 ;  /* 0x00000005ff057899 */ /* 0x000fc60008011404 */
[----:B------:R-:W-:Y:S01]  /*01c0*/  UMOV UR4, 0x400 ;  /* 0x0000040000047882 */ /* 0x000fe20000000000 */
[----:B------:R-:W-:Y:S01]  /*01d0*/  UIADD3 UR5, UPT, UPT, -UR5, URZ, URZ ;  /* 0x000000ff05057290 */ /* 0x000fe2000fffe1ff */
[----:B-1----:R-:W-:Y:S01]  /*01e0*/  IMAD R3, R4, UR10, R3 ;  /* 0x0000000a04037c24 */ /* 0x002fe2000f8e0203 */
[----:B0-----:R-:W-:-:S06]  /*01f0*/  ULEA UR4, UR6, UR4, 0x18 ;  /* 0x0000000406047291 */ /* 0x001fcc000f8ec0ff */
[----:B------:R-:W-:-:S07]  /*0200*/  LEA R7, R4, UR4, 0x7 ;  /* 0x0000000404077c11 */ /* 0x000fce000f8e38ff */
.L_x_1:
[----:B------:R-:W0:Y:S08]  /*0210*/  LDC.64 R14, c[0x0][0x380] ;  /* 0x0000e000ff0e7b82 */ /* 0x000e300000000a00 */
[----:B------:R-:W1:Y:S01]  /*0220*/  LDC.64 R10, c[0x0][0x388] ;  /* 0x0000e200ff0a7b82 */ /* 0x000e620000000a00 */
[----:B0-----:R-:W-:-:S05]  /*0230*/  IMAD.WIDE R14, R5, 0x4, R14 ;  /* 0x00000004050e7825 */ /* 0x001fca00078e020e */
[----:B------:R-:W2:Y:S01]  /*0240*/  LDG.E R4, desc[UR8][R14.64] ;  /* 0x000000080e047981 */ /* 0x000ea2000c1e1900 */
[----:B------:R-:W0:Y:S01]  /*0250*/  S2R R0, SR_TID.X ;  /* 0x0000000000007919 */ /* 0x000e220000002100 */
[----:B------:R-:W3:Y:S01]  /*0260*/  S2UR UR6, SR_CgaCtaId ;  /* 0x00000000000679c3 */ /* 0x000ee20000008800 */
[----:B-1----:R-:W-:Y:S01]  /*0270*/  IMAD.WIDE R10, R3, 0x4, R10 ;  /* 0x00000004030a7825 */ /* 0x002fe200078e020a */
[----:B------:R-:W-:Y:S01]  /*0280*/  SHF.L.U32 R18, R2, 0x2, RZ ;  /* 0x0000000202127819 */ /* 0x000fe200000006ff */
[----:B------:R-:W1:Y:S03]  /*0290*/  S2R R29, SR_TID.Y ;  /* 0x00000000001d7919 */ /* 0x000e660000002200 */
[----:B------:R-:W-:Y:S01]  /*02a0*/  IADD3 R8, P0, PT, R10, R18, RZ ;  /* 0x000000120a087210 */ /* 0x000fe20007f1e0ff */
[----:B------:R4:W5:Y:S03]  /*02b0*/  LDG.E R22, desc[UR8][R10.64] ;  /* 0x000000080a167981 */ /* 0x000966000c1e1900 */
[----:B------:R-:W-:-:S02]  /*02c0*/  IADD3.X R9, PT, PT, RZ, R11, RZ, P0, !PT ;  /* 0x0000000bff097210 */ /* 0x000fc400007fe4ff */
[C---:B------:R-:W-:Y:S01]  /*02d0*/  IADD3 R26, P0, PT, R18.reuse, R8, RZ ;  /* 0x00000008121a7210 */ /* 0x040fe20007f1e0ff */
[----:B------:R-:W-:Y:S02]  /*02e0*/  UMOV UR4, 0x400 ;  /* 0x0000040000047882 */ /* 0x000fe40000000000 */
[----:B------:R0:W5:Y:S01]  /*02f0*/  LDG.E R20, desc[UR8][R8.64] ;  /* 0x0000000808147981 */ /* 0x000162000c1e1900 */
[----:B------:R-:W-:Y:S02]  /*0300*/  IADD3.X R27, PT, PT, RZ, R9, RZ, P0, !PT ;  /* 0x00000009ff1b7210 */ /* 0x000fe400007fe4ff */
[----:B----4-:R-:W-:Y:S01]  /*0310*/  IADD3 R10, P0, PT, R18, R26, RZ ;  /* 0x0000001a120a7210 */ /* 0x010fe20007f1e0ff */
[----:B------:R-:W-:Y:S02]  /*0320*/  UIADD3 UR4, UPT, UPT, UR4, 0x1000, URZ ;  /* 0x0000100004047890 */ /* 0x000fe4000fffe0ff */
[----:B------:R-:W4:Y:S01]  /*0330*/  LDG.E R26, desc[UR8][R26.64] ;  /* 0x000000081a1a7981 */ /* 0x000f22000c1e1900 */
[----:B------:R-:W-:-:S02]  /*0340*/  IADD3.X R11, PT, PT, RZ, R27, RZ, P0, !PT ;  /* 0x0000001bff0b7210 */ /* 0x000fc400007fe4ff */
[----:B------:R-:W-:Y:S01]  /*0350*/  IADD3 R14, P0, PT, R18, R10, RZ ;  /* 0x0000000a120e7210 */ /* 0x000fe20007f1e0ff */
[----:B---3--:R-:W-:-:S03]  /*0360*/  ULEA UR4, UR6, UR4, 0x18 ;  /* 0x0000000406047291 */ /* 0x008fc6000f8ec0ff */
[----:B------:R-:W-:Y:S02]  /*0370*/  IADD3.X R15, PT, PT, RZ, R11, RZ, P0, !PT ;  /* 0x0000000bff0f7210 */ /* 0x000fe400007fe4ff */
[----:B0-----:R-:W-:Y:S02]  /*0380*/  LEA R24, R0, R7, 0x2 ;  /* 0x0000000700187211 */ /* 0x001fe400078e10ff */
[----:B------:R-:W-:-:S04]  /*0390*/  IADD3 R8, P0, PT, R18, R14, RZ ;  /* 0x0000000e12087210 */ /* 0x000fc80007f1e0ff */
[----:B------:R-:W-:Y:S02]  /*03a0*/  IADD3.X R9, PT, PT, RZ, R15, RZ, P0, !PT ;  /* 0x0000000fff097210 */ /* 0x000fe400007fe4ff */
[----:B------:R-:W-:-:S03]  /*03b0*/  IADD3 R28, P0, PT, R18, R8, RZ ;  /* 0x00000008121c7210 */ /* 0x000fc60007f1e0ff */
[----:B------:R-:W3:Y:S04]  /*03c0*/  LDG.E R27, desc[UR8][R8.64] ;  /* 0x00000008081b7981 */ /* 0x000ee8000c1e1900 */
[----:B--2---:R0:W-:Y:S02]  /*03d0*/  STS [R24], R4 ;  /* 0x0000000418007388 */ /* 0x0041e40000000800 */
[----:B0-----:R-:W-:Y:S02]  /*03e0*/  LEA R4, R0, UR4, 0x2 ;  /* 0x0000000400047c11 */ /* 0x001fe4000f8e10ff */
[----:B------:R1:W2:Y:S02]  /*03f0*/  LDG.E R24, desc[UR8][R10.64] ;  /* 0x000000080a187981 */ /* 0x0002a4000c1e1900 */
[----:B-1----:R-:W-:-:S02]  /*0400*/  LEA R11, R29, R4, 0x7 ;  /* 0x000000041d0b7211 */ /* 0x002fc400078e38ff */
[----:B------:R0:W2:Y:S01]  /*0410*/  LDG.E R10, desc[UR8][R14.64] ;  /* 0x000000080e0a7981 */ /* 0x0000a2000c1e1900 */
[----:B------:R-:W-:Y:S02]  /*0420*/  IADD3.X R29, PT, PT, RZ, R9, RZ, P0, !PT ;  /* 0x00000009ff1d7210 */ /* 0x000fe400007fe4ff */
[----:B0-----:R-:W-:-:S03]  /*0430*/  IADD3 R14, P0, PT, R18, R28, RZ ;  /* 0x0000001c120e7210 */ /* 0x001fc60007f1e0ff */
[----:B------:R-:W2:Y:S01]  /*0440*/  LDG.E R28, desc[UR8][R28.64] ;  /* 0x000000081c1c7981 */ /* 0x000ea2000c1e1900 */
[----:B------:R-:W-:-:S05]  /*0450*/  IADD3.X R15, PT, PT, RZ, R29, RZ, P0, !PT ;  /* 0x0000001dff0f7210 */ /* 0x000fca00007fe4ff */
[----:B------:R-:W2:Y:S04]  /*0460*/  LDG.E R18, desc[UR8][R14.64] ;  /* 0x000000080e127981 */ /* 0x000ea8000c1e1900 */
[----:B-----5:R-:W-:Y:S04]  /*0470*/  STS [R11], R22 ;  /* 0x000000160b007388 */ /* 0x020fe80000000800 */
[----:B------:R-:W-:Y:S04]  /*0480*/  STS [R11+0x1000], R20 ;  /* 0x001000140b007388 */ /* 0x000fe80000000800 */
[----:B----4-:R-:W-:Y:S04]  /*0490*/  STS [R11+0x2000], R26 ;  /* 0x0020001a0b007388 */ /* 0x010fe80000000800 */
[----:B---3--:R-:W-:Y:S04]  /*04a0*/  STS [R11+0x5000], R27 ;  /* 0x0050001b0b007388 */ /* 0x008fe80000000800 */
[----:B--2---:R-:W-:Y:S04]  /*04b0*/  STS [R11+0x3000], R24 ;  /* 0x003000180b007388 */ /* 0x004fe80000000800 */
[----:B------:R-:W-:Y:S04]  /*04c0*/  STS [R11+0x4000], R10 ;  /* 0x0040000a0b007388 */ /* 0x000fe80000000800 */
[----:B------:R-:W-:Y:S04]  /*04d0*/  STS [R11+0x6000], R28 ;  /* 0x0060001c0b007388 */ /* 0x000fe80000000800 */
[----:B------:R-:W-:Y:S01]  /*04e0*/  STS [R11+0x7000], R18 ;  /* 0x007000120b007388 */ /* 0x000fe20000000800 */
[----:B------:R-:W-:Y:S06]  /*04f0*/  BAR.SYNC.DEFER_BLOCKING 0x0 ;  /* 0x0000000000007b1d */ /* 0x000fec0000010000 */
[----:B------:R-:W-:Y:S04]  /*0500*/  LDS R22, [R4] ;  /* 0x0000000004167984 */ /* 0x000fe80000000800 */
[----:B------:R-:W0:Y:S04]  /*0510*/  LDS.128 R8, [R7] ;  /* 0x0000000007087984 */ /* 0x000e280000000c00 */
[----:B------:R-:W1:Y:S04]  /*0520*/  LDS R20, [R4+0x2000] ;  /* 0x0020000004147984 */ /* 0x000e680000000800 */
[----:B------:R-:W2:Y:S04]  /*0530*/  LDS R14, [R4+0x1000] ;  /* 0x00100000040e7984 */ /* 0x000ea80000000800 */
[----:B------:R-:W-:Y:S04]  /*0540*/  LDS R26, [R4+0x4000] ;  /* 0x00400000041a7984 */ /* 0x000fe80000000800 */
[----:B------:R-:W3:Y:S04]  /*0550*/  LDS R24, [R4+0x5000] ;  /* 0x0050000004187984 */ /* 0x000ee80000000800 */
[----:B------:R-:W4:Y:S04]  /*0560*/  LDS R27, [R4+0x6000] ;  /* 0x00600000041b7984 */ /* 0x000f280000000800 */
[----:B------:R-:W-:Y:S04]  /*0570*/  LDS R15, [R4+0x7000] ;  /* 0x00700000040f7984 */ /* 0x000fe80000000800 */
[----:B------:R-:W-:Y:S01]  /*0580*/  LDS R29, [R4+0x7080] ;  /* 0x00708000041d7984 */ /* 0x000fe20000000800 */
[----:B0-----:R-:W-:-:S03]  /*0590*/  FFMA R6, R8, R22, R6 ;  /* 0x0000001608067223 */ /* 0x001fc60000000006 */
[----:B------:R-:W0:Y:S01]  /*05a0*/  LDS R22, [R4+0x3000] ;  /* 0x0030000004167984 */ /* 0x000e220000000800 */
[----:B-1----:R-:W-:-:S03]  /*05b0*/  FFMA R18, R8, R20, R23 ;  /* 0x0000001408127223 */ /* 0x002fc60000000017 */
[----:B------:R-:W1:Y:S01]  /*05c0*/  LDS R23, [R4+0x4080] ;  /* 0x0040800004177984 */ /* 0x000e620000000800 */
[----:B--2---:R-:W-:-:S03]  /*05d0*/  FFMA R14, R8, R14, R25 ;  /* 0x0000000e080e7223 */ /* 0x004fc60000000019 */
[----:B------:R-:W-:Y:S01]  /*05e0*/  LDS R25, [R4+0x5080] ;  /* 0x0050800004197984 */ /* 0x000fe20000000800 */
[----:B---3--:R-:W-:-:S03]  /*05f0*/  FFMA R24, R8, R24, R13 ;  /* 0x0000001808187223 */ /* 0x008fc6000000000d */
[----:B------:R-:W2:Y:S01]  /*0600*/  LDS R13, [R4+0x80] ;  /* 0x00008000040d7984 */ /* 0x000ea20000000800 */
[----:B----4-:R-:W-:-:S03]  /*0610*/  FFMA R16, R8, R27, R16 ;  /* 0x0000001b08107223 */ /* 0x010fc60000000010 */
[----:B------:R-:W3:Y:S01]  /*0620*/  LDS R27, [R4+0x6080] ;  /* 0x00608000041b7984 */ /* 0x000ee20000000800 */
[C---:B0-----:R-:W-:Y:S01]  /*0630*/  FFMA R20, R8.reuse, R22, R21 ;  /* 0x0000001608147223 */ /* 0x041fe20000000015 */
[C---:B------:R-:W-:Y:S01]  /*0640*/  FFMA R22, R8.reuse, R26, R19 ;  /* 0x0000001a08167223 */ /* 0x040fe20000000013 */
[----:B------:R-:W-:Y:S01]  /*0650*/  FFMA R8, R8, R15, R12 ;  /* 0x0000000f08087223 */ /* 0x000fe2000000000c */
[----:B------:R-:W0:Y:S04]  /*0660*/  LDS R19, [R4+0x2080] ;  /* 0x0020800004137984 */ /* 0x000e280000000800 */
[----:B------:R-:W4:Y:S04]  /*0670*/  LDS R15, [R4+0x1080] ;  /* 0x00108000040f7984 */ /* 0x000f280000000800 */
[----:B------:R-:W5:Y:S01]  /*0680*/  LDS R21, [R4+0x3080] ;  /* 0x0030800004157984 */ /* 0x000f620000000800 */
[----:B-1----:R-:W-:-:S03]  /*0690*/  FFMA R23, R23, R9, R22 ;  /* 0x0000000917177223 */ /* 0x002fc60000000016 */
[----:B------:R-:W1:Y:S01]  /*06a0*/  LDS R12, [R4+0x1100] ;  /* 0x00110000040c7984 */ /* 0x000e620000000800 */
[----:B--2---:R-:W-:-:S03]  /*06b0*/  FFMA R13, R13, R9, R6 ;  /* 0x000000090d0d7223 */ /* 0x004fc60000000006 */
[----:B------:R-:W2:Y:S01]  /*06c0*/  LDS R22, [R4+0x2100] ;  /* 0x0021000004167984 */ /* 0x000ea20000000800 */
[----:B---3--:R-:W-:-:S03]  /*06d0*/  FFMA R27, R27, R9, R16 ;  /* 0x000000091b1b7223 */ /* 0x008fc60000000010 */
[----:B------:R-:W3:Y:S04]  /*06e0*/  LDS R6, [R4+0x100] ;  /* 0x0001000004067984 */ /* 0x000ee80000000800 */
[----:B------:R-:W3:Y:S01]  /*06f0*/  LDS R16, [R4+0x4100] ;  /* 0x0041000004107984 */ /* 0x000ee20000000800 */
[----:B------:R-:W-:-:S03]  /*0700*/  FFMA R25, R25, R9, R24 ;  /* 0x0000000919197223 */ /* 0x000fc60000000018 */
[----:B------:R-:W-:Y:S04]  /*0710*/  LDS R24, [R4+0x7100] ;  /* 0x0071000004187984 */ /* 0x000fe80000000800 */
[----:B------:R-:W-:Y:S01]  /*0720*/  LDS R26, [R4+0x7280] ;  /* 0x00728000041a7984 */ /* 0x000fe20000000800 */
[----:B0-----:R-:W-:-:S03]  /*0730*/  FFMA R19, R19, R9, R18 ;  /* 0x0000000913137223 */ /* 0x001fc60000000012 */
[----:B------:R-:W0:Y:S01]  /*0740*/  LDS R18, [R4+0x5100] ;  /* 0x0051000004127984 */ /* 0x000e220000000800 */
[----:B----4-:R-:W-:-:S03]  /*0750*/  FFMA R15, R15, R9, R14 ;  /* 0x000000090f0f7223 */ /* 0x010fc6000000000e */
[----:B------:R-:W4:Y:S01]  /*0760*/  LDS R14, [R4+0x3100] ;  /* 0x00310000040e7984 */ /* 0x000f220000000800 */
[----:B-----5:R-:W-:-:S03]  /*0770*/  FFMA R21, R21, R9, R20 ;  /* 0x0000000915157223 */ /* 0x020fc60000000014 */
[----:B------:R-:W5:Y:S01]  /*0780*/  LDS R20, [R4+0x6100] ;  /* 0x0061000004147984 */ /* 0x000f620000000800 */
[----:B------:R-:W-:Y:S01]  /*0790*/  FFMA R9, R29, R9, R8 ;  /* 0x000000091d097223 */ /* 0x000fe20000000008 */
[-C--:B-1----:R-:W-:Y:S02]  /*07a0*/  FFMA R8, R12, R10.reuse, R15 ;  /* 0x0000000a0c087223 */ /* 0x082fe4000000000f */
[----:B------:R-:W-:Y:S01]  /*07b0*/  LDS R29, [R4+0x5180] ;  /* 0x00518000041d7984 */ /* 0x000fe20000000800 */
[----:B--2---:R-:W-:-:S03]  /*07c0*/  FFMA R12, R22, R10, R19 ;  /* 0x0000000a160c7223 */ /* 0x004fc60000000013 */
[----:B------:R-:W1:Y:S01]  /*07d0*/  LDS R19, [R4+0x180] ;  /* 0x0001800004137984 */ /* 0x000e620000000800 */
[----:B---3--:R-:W-:-:S03]  /*07e0*/  FFMA R6, R6, R10, R13 ;  /* 0x0000000a06067223 */ /* 0x008fc6000000000d */
[----:B------:R-:W2:Y:S01]  /*07f0*/  LDS R13, [R4+0x6180] ;  /* 0x00618000040d7984 */ /* 0x000ea20000000800 */
[----:B------:R-:W-:-:S03]  /*0800*/  FFMA R16, R16, R10, R23 ;  /* 0x0000000a10107223 */ /* 0x000fc60000000017 */
[----:B------:R-:W3:Y:S01]  /*0810*/  LDS R23, [R4+0x2180] ;  /* 0x0021800004177984 */ /* 0x000ee20000000800 */
[----:B0-----:R-:W-:-:S03]  /*0820*/  FFMA R18, R18, R10, R25 ;  /* 0x0000000a12127223 */ /* 0x001fc60000000019 */
[----:B------:R-:W0:Y:S01]  /*0830*/  LDS R25, [R4+0x3180] ;  /* 0x0031800004197984 */ /* 0x000e220000000800 */
[----:B----4-:R-:W-:-:S03]  /*0840*/  FFMA R14, R14, R10, R21 ;  /* 0x0000000a0e0e7223 */ /* 0x010fc60000000015 */
[----:B------:R-:W4:Y:S01]  /*0850*/  LDS R21, [R4+0x1180] ;  /* 0x0011800004157984 */ /* 0x000f220000000800 */
[----:B-----5:R-:W-:-:S03]  /*0860*/  FFMA R22, R20, R10, R27 ;  /* 0x0000000a14167223 */ /* 0x020fc6000000001b */
[----:B------:R-:W5:Y:S04]  /*0870*/  LDS R27, [R4+0x4180] ;  /* 0x00418000041b7984 */ /* 0x000f680000000800 */
[----:B------:R-:W5:Y:S01]  /*0880*/  LDS R20, [R4+0x7180] ;  /* 0x0071800004147984 */ /* 0x000f620000000800 */
[----:B------:R-:W-:Y:S01]  /*0890*/  FFMA R15, R24, R10, R9 ;  /* 0x0000000a180f7223 */ /* 0x000fe20000000009 */
[-C--:B-1----:R-:W-:Y:S01]  /*08a0*/  FFMA R19, R19, R11.reuse, R6 ;  /* 0x0000000b13137223 */ /* 0x082fe20000000006 */
[-C--:B------:R-:W-:Y:S01]  /*08b0*/  FFMA R29, R29, R11.reuse, R18 ;  /* 0x0000000b1d1d7223 */ /* 0x080fe20000000012 */
[----:B------:R-:W-:Y:S01]  /*08c0*/  LDS R6, [R4+0x5200] ;  /* 0x0052000004067984 */ /* 0x000fe20000000800 */
[----:B--2---:R-:W-:-:S03]  /*08d0*/  FFMA R9, R13, R11, R22 ;  /* 0x0000000b0d097223 */ /* 0x004fc60000000016 */
[----:B------:R-:W-:Y:S01]  /*08e0*/  LDS R22, [R4+0x200] ;  /* 0x0002000004167984 */ /* 0x000fe20000000800 */
[----:B---3--:R-:W-:-:S03]  /*08f0*/  FFMA R23, R23, R11, R12 ;  /* 0x0000000b17177223 */ /* 0x008fc6000000000c */
[----:B------:R-:W-:Y:S04]  /*0900*/  LDS R18, [R4+0x3200] ;  /* 0x0032000004127984 */ /* 0x000fe80000000800 */
[----:B------:R-:W-:Y:S04]  /*0910*/  LDS R10, [R4+0x2200] ;  /* 0x00220000040a7984 */ /* 0x000fe80000000800 */
[----:B------:R-:W-:Y:S01]  /*0920*/  LDS R24, [R4+0x7200] ;  /* 0x0072000004187984 */ /* 0x000fe20000000800 */
[-C--:B0-----:R-:W-:Y:S01]  /*0930*/  FFMA R25, R25, R11.reuse, R14 ;  /* 0x0000000b19197223 */ /* 0x081fe2000000000e */
[----:B----4-:R-:W-:-:S02]  /*0940*/  FFMA R21, R21, R11, R8 ;  /* 0x0000000b15157223 */ /* 0x010fc40000000008 */
[----:B------:R-:W-:Y:S01]  /*0950*/  LDS R8, [R4+0x6200] ;  /* 0x0062000004087984 */ /* 0x000fe20000000800 */
[----:B-----5:R-:W-:-:S03]  /*0960*/  FFMA R27, R27, R11, R16 ;  /* 0x0000000b1b1b7223 */ /* 0x020fc60000000010 */
[----:B------:R-:W-:Y:S01]  /*0970*/  LDS R16, [R4+0x4200] ;  /* 0x0042000004107984 */ /* 0x000fe20000000800 */
[----:B------:R-:W-:-:S03]  /*0980*/  FFMA R11, R20, R11, R15 ;  /* 0x0000000b140b7223 */ /* 0x000fc6000000000f */
[----:B------:R-:W0:Y:S04]  /*0990*/  LDS.128 R12, [R7+0x10] ;  /* 0x00001000070c7984 */ /* 0x000e280000000c00 */
[----:B------:R-:W1:Y:S01]  /*09a0*/  LDS R20, [R4+0x1200] ;  /* 0x0012000004147984 */ /* 0x000e620000000800 */
[C---:B0-----:R-:W-:Y:S01]  /*09b0*/  FFMA R6, R12.reuse, R6, R29 ;  /* 0x000000060c067223 */ /* 0x041fe2000000001d */
[C---:B------:R-:W-:Y:S02]  /*09c0*/  FFMA R16, R12.reuse, R16, R27 ;  /* 0x000000100c107223 */ /* 0x040fe4000000001b */
[----:B------:R-:W0:Y:S01]  /*09d0*/  LDS R29, [R4+0x1280] ;  /* 0x00128000041d7984 */ /* 0x000e220000000800 */
[----:B-1----:R-:W-:-:S03]  /*09e0*/  FFMA R20, R12, R20, R21 ;  /* 0x000000140c147223 */ /* 0x002fc60000000015 */
[----:B------:R-:W1:Y:S01]  /*09f0*/  LDS R21, [R4+0x280] ;  /* 0x0002800004157984 */ /* 0x000e620000000800 */
[C---:B------:R-:W-:Y:S01]  /*0a00*/  FFMA R22, R12.reuse, R22, R19 ;  /* 0x000000160c167223 */ /* 0x040fe20000000013 */
[C---:B------:R-:W-:Y:S02]  /*0a10*/  FFMA R18, R12.reuse, R18, R25 ;  /* 0x000000120c127223 */ /* 0x040fe40000000019 */
[----:B------:R-:W2:Y:S04]  /*0a20*/  LDS R27, [R4+0x3280] ;  /* 0x00328000041b7984 */ /* 0x000ea80000000800 */
[----:B------:R-:W3:Y:S04]  /*0a30*/  LDS R19, [R4+0x2280] ;  /* 0x0022800004137984 */ /* 0x000ee80000000800 */
[----:B------:R-:W4:Y:S01]  /*0a40*/  LDS R25, [R4+0x4280] ;  /* 0x0042800004197984 */ /* 0x000f220000000800 */
[C---:B------:R-:W-:Y:S01]  /*0a50*/  FFMA R10, R12.reuse, R10, R23 ;  /* 0x0000000a0c0a7223 */ /* 0x040fe20000000017 */
[C---:B------:R-:W-:Y:S01]  /*0a60*/  FFMA R8, R12.reuse, R8, R9 ;  /* 0x000000080c087223 */ /* 0x040fe20000000009 */
[----:B------:R-:W-:Y:S01]  /*0a70*/  FFMA R12, R12, R24, R11 ;  /* 0x000000180c0c7223 */ /* 0x000fe2000000000b */
[----:B------:R-:W5:Y:S04]  /*0a80*/  LDS R23, [R4+0x5280] ;  /* 0x0052800004177984 */ /* 0x000f680000000800 */
[----:B------:R-:W-:Y:S01]  /*0a90*/  LDS R24, [R4+0x1300] ;  /* 0x0013000004187984 */ /* 0x000fe20000000800 */
[----:B0-----:R-:W-:-:S03]  /*0aa0*/  FFMA R9, R29, R13, R20 ;  /* 0x0000000d1d097223 */ /* 0x001fc60000000014 */
[----:B------:R-:W0:Y:S01]  /*0ab0*/  LDS R29, [R4+0x6280] ;  /* 0x00628000041d7984 */ /* 0x000e220000000800 */
[----:B-1----:R-:W-:-:S03]  /*0ac0*/  FFMA R21, R21, R13, R22 ;  /* 0x0000000d15157223 */ /* 0x002fc60000000016 */
[----:B------:R-:W1:Y:S01]  /*0ad0*/  LDS R22, [R4+0x2300] ;  /* 0x0023000004167984 */ /* 0x000e620000000800 */
[----:B--2---:R-:W-:-:S03]  /*0ae0*/  FFMA R11, R27, R13, R18 ;  /* 0x0000000d1b0b7223 */ /* 0x004fc60000000012 */
[----:B------:R-:W2:Y:S01]  /*0af0*/  LDS R18, [R4+0x3300] ;  /* 0x0033000004127984 */ /* 0x000ea20000000800 */
[----:B---3--:R-:W-:-:S03]  /*0b00*/  FFMA R19, R19, R13, R10 ;  /* 0x0000000d13137223 */ /* 0x008fc6000000000a */
[----:B------:R-:W3:Y:S01]  /*0b10*/  LDS R10, [R4+0x300] ;  /* 0x00030000040a7984 */ /* 0x000ee20000000800 */
[----:B----4-:R-:W-:-:S03]  /*0b20*/  FFMA R25, R25, R13, R16 ;  /* 0x0000000d19197223 */ /* 0x010fc60000000010 */
[----:B------:R-:W4:Y:S04]  /*0b30*/  LDS R16, [R4+0x4300] ;  /* 0x0043000004107984 */ /* 0x000f280000000800 */
[----:B------:R-:W4:Y:S01]  /*0b40*/  LDS R20, [R4+0x5300] ;  /* 0x0053000004147984 */ /* 0x000f220000000800 */
[-C--:B-----5:R-:W-:Y:S01]  /*0b50*/  FFMA R27, R23, R13.reuse, R6 ;  /* 0x0000000d171b7223 */ /* 0x0a0fe20000000006 */
[-C--:B0-----:R-:W-:Y:S01]  /*0b60*/  FFMA R23, R29, R13.reuse, R8 ;  /* 0x0000000d1d177223 */ /* 0x081fe20000000008 */
[----:B------:R-:W-:Y:S01]  /*0b70*/  FFMA R13, R26, R13, R12 ;  /* 0x0000000d1a0d7223 */ /* 0x000fe2000000000c */
[-C--:B-1----:R-:W-:Y:S01]  /*0b80*/  FFMA R6, R22, R14.reuse, R19 ;  /* 0x0000000e16067223 */ /* 0x082fe20000000013 */
[----:B------:R-:W-:Y:S01]  /*0b90*/  LDS R29, [R4+0x4380] ;  /* 0x00438000041d7984 */ /* 0x000fe20000000800 */
[-C--:B------:R-:W-:Y:S01]  /*0ba0*/  FFMA R12, R24, R14.reuse, R9 ;  /* 0x0000000e180c7223 */ /* 0x080fe20000000009 */
[----:B--2---:R-:W-:-:S02]  /*0bb0*/  FFMA R8, R18, R14, R11 ;  /* 0x0000000e12087223 */ /* 0x004fc4000000000b */
[----:B------:R-:W0:Y:S04]  /*0bc0*/  LDS R22, [R4+0x6300] ;  /* 0x0063000004167984 */ /* 0x000e280000000800 */
[----:B------:R-:W1:Y:S01]  /*0bd0*/  LDS R11, [R4+0x1380] ;  /* 0x00138000040b7984 */ /* 0x000e620000000800 */
[-C--:B---3--:R-:W-:Y:S01]  /*0be0*/  FFMA R10, R10, R14.reuse, R21 ;  /* 0x0000000e0a0a7223 */ /* 0x088fe20000000015 */
[-C--:B----4-:R-:W-:Y:S02]  /*0bf0*/  FFMA R16, R16, R14.reuse, R25 ;  /* 0x0000000e10107223 */ /* 0x090fe40000000019 */
[----:B------:R-:W2:Y:S01]  /*0c00*/  LDS R24, [R4+0x7300] ;  /* 0x0073000004187984 */ /* 0x000ea20000000800 */
[----:B------:R-:W-:-:S03]  /*0c10*/  FFMA R20, R20, R14, R27 ;  /* 0x0000000e14147223 */ /* 0x000fc6000000001b */
[----:B------:R-:W3:Y:S04]  /*0c20*/  LDS R21, [R4+0x380] ;  /* 0x0003800004157984 */ /* 0x000ee80000000800 */
[----:B------:R-:W4:Y:S04]  /*0c30*/  LDS R25, [R4+0x2380] ;  /* 0x0023800004197984 */ /* 0x000f280000000800 */
[----:B------:R-:W5:Y:S04]  /*0c40*/  LDS R27, [R4+0x3380] ;  /* 0x00338000041b7984 */ /* 0x000f680000000800 */
[----:B------:R-:W5:Y:S04]  /*0c50*/  LDS R18, [R4+0x6380] ;  /* 0x0063800004127984 */ /* 0x000f680000000800 */
[----:B------:R-:W5:Y:S04]  /*0c60*/  LDS R19, [R4+0x5380] ;  /* 0x0053800004137984 */ /* 0x000f680000000800 */
[----:B------:R-:W-:Y:S01]  /*0c70*/  LDS R26, [R4+0x7400] ;  /* 0x00740000041a7984 */ /* 0x000fe20000000800 */
[----:B0-----:R-:W-:-:S03]  /*0c80*/  FFMA R9, R22, R14, R23 ;  /* 0x0000000e16097223 */ /* 0x001fc60000000017 */
[----:B------:R-:W-:Y:S01]  /*0c90*/  LDS R22, [R4+0x3400] ;  /* 0x0034000004167984 */ /* 0x000fe20000000800 */
[----:B-1----:R-:W-:-:S03]  /*0ca0*/  FFMA R23, R11, R15, R12 ;  /* 0x0000000f0b177223 */ /* 0x002fc6000000000c */
[----:B------:R-:W0:Y:S01]  /*0cb0*/  LDS R12, [R4+0x7380] ;  /* 0x00738000040c7984 */ /* 0x000e220000000800 */
[----:B--2---:R-:W-:Y:S01]  /*0cc0*/  FFMA R14, R24, R14, R13 ;  /* 0x0000000e180e7223 */ /* 0x004fe2000000000d */
[-C--:B------:R-:W-:Y:S02]  /*0cd0*/  FFMA R29, R29, R15.reuse, R16 ;  /* 0x0000000f1d1d7223 */ /* 0x080fe40000000010 */
[----:B------:R-:W-:Y:S01]  /*0ce0*/  LDS R24, [R4+0x6400] ;  /* 0x0064000004187984 */ /* 0x000fe20000000800 */
[----:B---3--:R-:W-:-:S03]  /*0cf0*/  FFMA R21, R21, R15, R10 ;  /* 0x0000000f15157223 */ /* 0x008fc6000000000a */
[----:B------:R-:W-:Y:S01]  /*0d00*/  LDS R16, [R4+0x400] ;  /* 0x0004000004107984 */ /* 0x000fe20000000800 */
[----:B----4-:R-:W-:-:S03]  /*0d10*/  FFMA R25, R25, R15, R6 ;  /* 0x0000000f19197223 */ /* 0x010fc60000000006 */
[----:B------:R-:W-:Y:S01]  /*0d20*/  LDS R6, [R4+0x4400] ;  /* 0x0044000004067984 */ /* 0x000fe20000000800 */
[-C--:B-----5:R-:W-:Y:S01]  /*0d30*/  FFMA R27, R27, R15.reuse, R8 ;  /* 0x0000000f1b1b7223 */ /* 0x0a0fe20000000008 */
[-C--:B------:R-:W-:Y:S02]  /*0d40*/  FFMA R13, R18, R15.reuse, R9 ;  /* 0x0000000f120d7223 */ /* 0x080fe40000000009 */
[----:B------:R-:W1:Y:S01]  /*0d50*/  LDS.128 R8, [R7+0x20] ;  /* 0x0000200007087984 */ /* 0x000e620000000c00 */
[----:B------:R-:W-:-:S03]  /*0d60*/  FFMA R19, R19, R15, R20 ;  /* 0x0000000f13137223 */ /* 0x000fc60000000014 */
[----:B------:R-:W2:Y:S04]  /*0d70*/  LDS R20, [R4+0x2400] ;  /* 0x0024000004147984 */ /* 0x000ea80000000800 */
[----:B------:R-:W3:Y:S01]  /*0d80*/  LDS R18, [R4+0x1400] ;  /* 0x0014000004127984 */ /* 0x000ee20000000800 */
[----:B0-----:R-:W-:-:S03]  /*0d90*/  FFMA R15, R12, R15, R14 ;  /* 0x0000000f0c0f7223 */ /* 0x001fc6000000000e */
[----:B------:R-:W0:Y:S01]  /*0da0*/  LDS R12, [R4+0x5400] ;  /* 0x00540000040c7984 */ /* 0x000e220000000800 */
[----:B-1----:R-:W-:-:S03]  /*0db0*/  FFMA R14, R8, R6, R29 ;  /* 0x00000006080e7223 */ /* 0x002fc6000000001d */
[----:B------:R-:W1:Y:S01]  /*0dc0*/  LDS R29, [R4+0x3480] ;  /* 0x00348000041d7984 */ /* 0x000e620000000800 */
[C---:B------:R-:W-:Y:S01]  /*0dd0*/  FFMA R22, R8.reuse, R22, R27 ;  /* 0x0000001608167223 */ /* 0x040fe2000000001b */
[C---:B--2---:R-:W-:Y:S02]  /*0de0*/  FFMA R20, R8.reuse, R20, R25 ;  /* 0x0000001408147223 */ /* 0x044fe40000000019 */
[----:B------:R-:W2:Y:S04]  /*0df0*/  LDS R27, [R4+0x2480] ;  /* 0x00248000041b7984 */ /* 0x000ea80000000800 */
[----:B------:R-:W4:Y:S01]  /*0e00*/  LDS R25, [R4+0x1480] ;  /* 0x0014800004197984 */ /* 0x000f220000000800 */
[----:B---3--:R-:W-:-:S03]  /*0e10*/  FFMA R18, R8, R18, R23 ;  /* 0x0000001208127223 */ /* 0x008fc60000000017 */
[----:B------:R-:W3:Y:S01]  /*0e20*/  LDS R23, [R4+0x480] ;  /* 0x0004800004177984 */ /* 0x000ee20000000800 */
[----:B------:R-:W-:-:S03]  /*0e30*/  FFMA R16, R8, R16, R21 ;  /* 0x0000001008107223 */ /* 0x000fc60000000015 */
[----:B------:R-:W5:Y:S01]  /*0e40*/  LDS R21, [R4+0x7480] ;  /* 0x0074800004157984 */ /* 0x000f620000000800 */
[C---:B0-----:R-:W-:Y:S01]  /*0e50*/  FFMA R6, R8.reuse, R12, R19 ;  /* 0x0000000c08067223 */ /* 0x041fe20000000013 */
[C---:B------:R-:W-:Y:S02]  /*0e60*/  FFMA R12, R8.reuse, R24, R13 ;  /* 0x00000018080c7223 */ /* 0x040fe4000000000d */
[----:B------:R-:W0:Y:S01]  /*0e70*/  LDS R19, [R4+0x4480] ;  /* 0x0044800004137984 */ /* 0x000e220000000800 */
[----:B------:R-:W-:-:S03]  /*0e80*/  FFMA R24, R8, R26, R15 ;  /* 0x0000001a08187223 */ /* 0x000fc6000000000f */
[----:B------:R-:W0:Y:S04]  /*0e90*/  LDS R26, [R4+0x6480] ;  /* 0x00648000041a7984 */ /* 0x000e280000000800 */
[----:B------:R-:W-:Y:S04]  /*0ea0*/  LDS R15, [R4+0x5480] ;  /* 0x00548000040f7984 */ /* 0x000fe80000000800 */
[----:B------:R-:W-:Y:S01]  /*0eb0*/  LDS R8, [R4+0x4500] ;  /* 0x0045000004087984 */ /* 0x000fe20000000800 */
[----:B-1----:R-:W-:-:S03]  /*0ec0*/  FFMA R29, R29, R9, R22 ;  /* 0x000000091d1d7223 */ /* 0x002fc60000000016 */
[----:B------:R-:W1:Y:S01]  /*0ed0*/  LDS R22, [R4+0x500] ;  /* 0x0005000004167984 */ /* 0x000e620000000800 */
[----:B--2---:R-:W-:-:S03]  /*0ee0*/  FFMA R27, R27, R9, R20 ;  /* 0x000000091b1b7223 */ /* 0x004fc60000000014 */
[----:B------:R-:W2:Y:S01]  /*0ef0*/  LDS R20, [R4+0x1500] ;  /* 0x0015000004147984 */ /* 0x000ea20000000800 */
[----:B----4-:R-:W-:-:S03]  /*0f00*/  FFMA R25, R25, R9, R18 ;  /* 0x0000000919197223 */ /* 0x010fc60000000012 */
[----:B------:R-:W4:Y:S01]  /*0f10*/  LDS R18, [R4+0x3500] ;  /* 0x0035000004127984 */ /* 0x000f220000000800 */
[----:B---3--:R-:W-:-:S03]  /*0f20*/  FFMA R23, R23, R9, R16 ;  /* 0x0000000917177223 */ /* 0x008fc60000000010 */
[----:B------:R-:W3:Y:S01]  /*0f30*/  LDS R16, [R4+0x2500] ;  /* 0x0025000004107984 */ /* 0x000ee20000000800 */
[----:B-----5:R-:W-:-:S03]  /*0f40*/  FFMA R21, R21, R9, R24 ;  /* 0x0000000915157223 */ /* 0x020fc60000000018 */
[----:B------:R-:W5:Y:S01]  /*0f50*/  LDS R24, [R4+0x5500] ;  /* 0x0055000004187984 */ /* 0x000f620000000800 */
[-C--:B0-----:R-:W-:Y:S01]  /*0f60*/  FFMA R13, R19, R9.reuse, R14 ;  /* 0x00000009130d7223 */ /* 0x081fe2000000000e */
[----:B------:R-:W-:Y:S02]  /*0f70*/  FFMA R19, R26, R9, R12 ;  /* 0x000000091a137223 */ /* 0x000fe4000000000c */
[----:B------:R-:W0:Y:S01]  /*0f80*/  LDS R26, [R4+0x6500] ;  /* 0x00650000041a7984 */ /* 0x000e220000000800 */
[----:B-1----:R-:W-:-:S03]  /*0f90*/  FFMA R12, R22, R10, R23 ;  /* 0x0000000a160c7223 */ /* 0x002fc60000000017 */
[----:B------:R-:W1:Y:S01]  /*0fa0*/  LDS R23, [R4+0x2580] ;  /* 0x0025800004177984 */ /* 0x000e620000000800 */
[----:B--2---:R-:W-:-:S03]  /*0fb0*/  FFMA R14, R20, R10, R25 ;  /* 0x0000000a140e7223 */ /* 0x004fc60000000019 */
[----:B------:R-:W2:Y:S01]  /*0fc0*/  LDS R22, [R4+0x7500] ;  /* 0x0075000004167984 */ /* 0x000ea20000000800 */
[----:B----4-:R-:W-:-:S03]  /*0fd0*/  FFMA R20, R18, R10, R29 ;  /* 0x0000000a12147223 */ /* 0x010fc6000000001d */
[----:B------:R-:W4:Y:S04]  /*0fe0*/  LDS R25, [R4+0x1580] ;  /* 0x0015800004197984 */ /* 0x000f280000000800 */
[----:B------:R-:W4:Y:S04]  /*0ff0*/  LDS R29, [R4+0x580] ;  /* 0x00058000041d7984 */ /* 0x000f280000000800 */
[----:B------:R-:W4:Y:S01]  /*1000*/  LDS R18, [R4+0x4580] ;  /* 0x0045800004127984 */ /* 0x000f220000000800 */
[-C--:B---3--:R-:W-:Y:S01]  /*1010*/  FFMA R16, R16, R10.reuse, R27 ;  /* 0x0000000a10107223 */ /* 0x088fe2000000001b */
[----:B------:R-:W-:Y:S01]  /*1020*/  FFMA R15, R15, R9, R6 ;  /* 0x000000090f0f7223 */ /* 0x000fe20000000006 */
[-C--:B------:R-:W-:Y:S01]  /*1030*/  FFMA R13, R8, R10.reuse, R13 ;  /* 0x0000000a080d7223 */ /* 0x080fe2000000000d */
[----:B------:R-:W3:Y:S02]  /*1040*/  LDS R6, [R4+0x5580] ;  /* 0x0055800004067984 */ /* 0x000ee40000000800 */
[----:B-----5:R-:W-:-:S02]  /*1050*/  FFMA R9, R24, R10, R15 ;  /* 0x0000000a18097223 */ /* 0x020fc4000000000f */
[----:B------:R-:W5:Y:S01]  /*1060*/  LDS R27, [R4+0x3580] ;  /* 0x00358000041b7984 */ /* 0x000f620000000800 */
[----:B0-----:R-:W-:-:S03]  /*1070*/  FFMA R8, R26, R10, R19 ;  /* 0x0000000a1a087223 */ /* 0x001fc60000000013 */
[----:B------:R-:W-:Y:S04]  /*1080*/  LDS R24, [R4+0x7580] ;  /* 0x0075800004187984 */ /* 0x000fe80000000800 */
[----:B------:R-:W-:Y:S01]  /*1090*/  LDS R26, [R4+0x5600] ;  /* 0x00560000041a7984 */ /* 0x000fe20000000800 */
[----:B-1----:R-:W-:-:S03]  /*10a0*/  FFMA R23, R23, R11, R16 ;  /* 0x0000000b17177223 */ /* 0x002fc60000000010 */
[----:B------:R-:W0:Y:S01]  /*10b0*/  LDS R16, [R4+0x6580] ;  /* 0x0065800004107984 */ /* 0x000e220000000800 */
[----:B--2---:R-:W-:-:S03]  /*10c0*/  FFMA R10, R22, R10, R21 ;  /* 0x0000000a160a7223 */ /* 0x004fc60000000015 */
[----:B------:R-:W-:Y:S01]  /*10d0*/  LDS R22, [R4+0x600] ;  /* 0x0006000004167984 */ /* 0x000fe20000000800 */
[-C--:B----4-:R-:W-:Y:S01]  /*10e0*/  FFMA R21, R25, R11.reuse, R14 ;  /* 0x0000000b19157223 */ /* 0x090fe2000000000e */
[-C--:B------:R-:W-:Y:S01]  /*10f0*/  FFMA R19, R29, R11.reuse, R12 ;  /* 0x0000000b1d137223 */ /* 0x080fe2000000000c */
[-C--:B------:R-:W-:Y:S02]  /*1100*/  FFMA R25, R18, R11.reuse, R13 ;  /* 0x0000000b12197223 */ /* 0x080fe4000000000d */
[----:B------:R-:W1:Y:S04]  /*1110*/  LDS.128 R12, [R7+0x30] ;  /* 0x00003000070c7984 */ /* 0x000e680000000c00 */
[----:B------:R-:W2:Y:S01]  /*1120*/  LDS R18, [R4+0x2600] ;  /* 0x0026000004127984 */ /* 0x000ea20000000800 */
[-C--:B---3--:R-:W-:Y:S01]  /*1130*/  FFMA R29, R6, R11.reuse, R9 ;  /* 0x0000000b061d7223 */ /* 0x088fe20000000009 */
[----:B-----5:R-:W-:-:S02]  /*1140*/  FFMA R27, R27, R11, R20 ;  /* 0x0000000b1b1b7223 */ /* 0x020fc40000000014 */
[----:B------:R-:W3:Y:S04]  /*1150*/  LDS R6, [R4+0x3600] ;  /* 0x0036000004067984 */ /* 0x000ee80000000800 */
[----:B------:R-:W4:Y:S01]  /*1160*/  LDS R20, [R4+0x1600] ;  /* 0x0016000004147984 */ /* 0x000f220000000800 */
[-C--:B0-----:R-:W-:Y:S01]  /*1170*/  FFMA R9, R16, R11.reuse, R8 ;  /* 0x0000000b10097223 */ /* 0x081fe20000000008 */
[----:B------:R-:W-:Y:S02]  /*1180*/  FFMA R11, R24, R11, R10 ;  /* 0x0000000b180b7223 */ /* 0x000fe4000000000a */
[----:B------:R-:W0:Y:S04]  /*1190*/  LDS R16, [R4+0x4600] ;  /* 0x0046000004107984 */ /* 0x000e280000000800 */
[----:B------:R-:W5:Y:S04]  /*11a0*/  LDS R8, [R4+0x6600] ;  /* 0x0066000004087984 */ /* 0x000f680000000800 */
[----:B------:R-:W5:Y:S01]  /*11b0*/  LDS R24, [R4+0x7600] ;  /* 0x0076000004187984 */ /* 0x000f620000000800 */
[----:B-1----:R-:W-:-:S03]  /*11c0*/  FFMA R22, R12, R22, R19 ;  /* 0x000000160c167223 */ /* 0x002fc60000000013 */
[----:B------:R-:W1:Y:S01]  /*11d0*/  LDS R19, [R4+0x1680] ;  /* 0x0016800004137984 */ /* 0x000e620000000800 */
[----:B--2---:R-:W-:-:S03]  /*11e0*/  FFMA R18, R12, R18, R23 ;  /* 0x000000120c127223 */ /* 0x004fc60000000017 */
[----:B------:R-:W2:Y:S01]  /*11f0*/  LDS R23, [R4+0x680] ;  /* 0x0006800004177984 */ /* 0x000ea20000000800 */
[C---:B---3--:R-:W-:Y:S01]  /*1200*/  FFMA R10, R12.reuse, R6, R27 ;  /* 0x000000060c0a7223 */ /* 0x048fe2000000001b */
[C---:B------:R-:W-:Y:S02]  /*1210*/  FFMA R6, R12.reuse, R26, R29 ;  /* 0x0000001a0c067223 */ /* 0x040fe4000000001d */
[----:B------:R-:W3:Y:S01]  /*1220*/  LDS R27, [R4+0x2680] ;  /* 0x00268000041b7984 */ /* 0x000ee20000000800 */
[----:B----4-:R-:W-:-:S03]  /*1230*/  FFMA R20, R12, R20, R21 ;  /* 0x000000140c147223 */ /* 0x010fc60000000015 */
[----:B------:R-:W4:Y:S04]  /*1240*/  LDS R21, [R4+0x3680] ;  /* 0x0036800004157984 */ /* 0x000f280000000800 */
[----:B------:R-:W-:Y:S04]  /*1250*/  LDS R29, [R4+0x7680] ;  /* 0x00768000041d7984 */ /* 0x000fe80000000800 */
[----:B------:R-:W-:Y:S01]  /*1260*/  LDS R26, [R4+0x5700] ;  /* 0x00570000041a7984 */ /* 0x000fe20000000800 */
[C---:B0-----:R-:W-:Y:S01]  /*1270*/  FFMA R16, R12.reuse, R16, R25 ;  /* 0x000000100c107223 */ /* 0x041fe20000000019 */
[----:B-----5:R-:W-:-:S02]  /*1280*/  FFMA R8, R12, R8, R9 ;  /* 0x000000080c087223 */ /* 0x020fc40000000009 */
[----:B------:R-:W0:Y:S01]  /*1290*/  LDS R9, [R4+0x4680] ;  /* 0x0046800004097984 */ /* 0x000e220000000800 */
[----:B------:R-:W-:-:S03]  /*12a0*/  FFMA R12, R12, R24, R11 ;  /* 0x000000180c0c7223 */ /* 0x000fc6000000000b */
[----:B------:R-:W5:Y:S04]  /*12b0*/  LDS R11, [R4+0x5680] ;  /* 0x00568000040b7984 */ /* 0x000f680000000800 */
[----:B------:R-:W5:Y:S01]  /*12c0*/  LDS R24, [R4+0x6680] ;  /* 0x0066800004187984 */ /* 0x000f620000000800 */
[----:B-1----:R-:W-:-:S03]  /*12d0*/  FFMA R25, R19, R13, R20 ;  /* 0x0000000d13197223 */ /* 0x002fc60000000014 */
[----:B------:R-:W-:Y:S01]  /*12e0*/  LDS R20, [R4+0x2700] ;  /* 0x0027000004147984 */ /* 0x000fe20000000800 */
[----:B--2---:R-:W-:-:S03]  /*12f0*/  FFMA R23, R23, R13, R22 ;  /* 0x0000000d17177223 */ /* 0x004fc60000000016 */
[----:B------:R-:W1:Y:S01]  /*1300*/  LDS R22, [R4+0x700] ;  /* 0x0007000004167984 */ /* 0x000e620000000800 */
[----:B---3--:R-:W-:-:S03]  /*1310*/  FFMA R27, R27, R13, R18 ;  /* 0x0000000d1b1b7223 */ /* 0x008fc60000000012 */
[----:B------:R-:W2:Y:S01]  /*1320*/  LDS R18, [R4+0x1700] ;  /* 0x0017000004127984 */ /* 0x000ea20000000800 */
[----:B----4-:R-:W-:-:S03]  /*1330*/  FFMA R21, R21, R13, R10 ;  /* 0x0000000d15157223 */ /* 0x010fc6000000000a */
[----:B------:R-:W3:Y:S01]  /*1340*/  LDS R10, [R4+0x3700] ;  /* 0x00370000040a7984 */ /* 0x000ee20000000800 */
[----:B0-----:R-:W-:-:S03]  /*1350*/  FFMA R19, R9, R13, R16 ;  /* 0x0000000d09137223 */ /* 0x001fc60000000010 */
[----:B------:R-:W0:Y:S01]  /*1360*/  LDS R16, [R4+0x6700] ;  /* 0x0067000004107984 */ /* 0x000e220000000800 */
[----:B-----5:R-:W-:-:S03]  /*1370*/  FFMA R11, R11, R13, R6 ;  /* 0x0000000d0b0b7223 */ /* 0x020fc60000000006 */
[----:B------:R-:W-:Y:S01]  /*1380*/  LDS R6, [R4+0x4780] ;  /* 0x0047800004067984 */ /* 0x000fe20000000800 */
[-C--:B------:R-:W-:Y:S01]  /*1390*/  FFMA R9, R24, R13.reuse, R8 ;  /* 0x0000000d18097223 */ /* 0x080fe20000000008 */
[----:B------:R-:W-:Y:S02]  /*13a0*/  FFMA R13, R29, R13, R12 ;  /* 0x0000000d1d0d7223 */ /* 0x000fe4000000000c */
[----:B------:R-:W-:Y:S04]  /*13b0*/  LDS R24, [R4+0x7700] ;  /* 0x0077000004187984 */ /* 0x000fe80000000800 */
[----:B------:R-:W4:Y:S01]  /*13c0*/  LDS R12, [R4+0x4700] ;  /* 0x00470000040c7984 */ /* 0x000f220000000800 */
[-C--:B-1----:R-:W-:Y:S01]  /*13d0*/  FFMA R8, R22, R14.reuse, R23 ;  /* 0x0000000e16087223 */ /* 0x082fe20000000017 */
[----:B------:R-:W-:-:S02]  /*13e0*/  FFMA R22, R20, R14, R27 ;  /* 0x0000000e14167223 */ /* 0x000fc4000000001b */
[----:B------:R-:W1:Y:S04]  /*13f0*/  LDS R23, [R4+0x1780] ;  /* 0x0017800004177984 */ /* 0x000e680000000800 */
[----:B------:R-:W5:Y:S04]  /*1400*/  LDS R20, [R4+0x3780] ;  /* 0x0037800004147984 */ /* 0x000f680000000800 */
[----:B------:R-:W5:Y:S01]  /*1410*/  LDS R29, [R4+0x2780] ;  /* 0x00278000041d7984 */ /* 0x000f620000000800 */
[-C--:B--2---:R-:W-:Y:S01]  /*1420*/  FFMA R18, R18, R14.reuse, R25 ;  /* 0x0000000e12127223 */ /* 0x084fe20000000019 */
[----:B---3--:R-:W-:-:S02]  /*1430*/  FFMA R25, R10, R14, R21 ;  /* 0x0000000e0a197223 */ /* 0x008fc40000000015 */
[----:B------:R-:W2:Y:S01]  /*1440*/  LDS R27, [R4+0x780] ;  /* 0x00078000041b7984 */ /* 0x000ea20000000800 */
[-C--:B0-----:R-:W-:Y:S01]  /*1450*/  FFMA R16, R16, R14.reuse, R9 ;  /* 0x0000000e10107223 */ /* 0x081fe20000000009 */
[-C--:B----4-:R-:W-:Y:S01]  /*1460*/  FFMA R19, R12, R14.reuse, R19 ;  /* 0x0000000e0c137223 */ /* 0x090fe20000000013 */
[-C--:B------:R-:W-:Y:S01]  /*1470*/  FFMA R12, R26, R14.reuse, R11 ;  /* 0x0000000e1a0c7223 */ /* 0x080fe2000000000b */
[----:B------:R-:W-:Y:S01]  /*1480*/  FFMA R14, R24, R14, R13 ;  /* 0x0000000e180e7223 */ /* 0x000fe2000000000d */
[----:B------:R-:W-:Y:S01]  /*1490*/  LDS R26, [R4+0x4800] ;  /* 0x00480000041a7984 */ /* 0x000fe20000000800 */
[----:B-1----:R-:W-:-:S03]  /*14a0*/  FFMA R13, R23, R15, R18 ;  /* 0x0000000f170d7223 */ /* 0x002fc60000000012 */
[----:B------:R-:W-:Y:S01]  /*14b0*/  LDS R18, [R4+0x7780] ;  /* 0x0077800004127984 */ /* 0x000fe20000000800 */
[----:B-----5:R-:W-:-:S03]  /*14c0*/  FFMA R23, R20, R15, R25 ;  /* 0x0000000f14177223 */ /* 0x020fc60000000019 */
[----:B------:R-:W0:Y:S01]  /*14d0*/  LDS R25, [R4+0x5780] ;  /* 0x0057800004197984 */ /* 0x000e220000000800 */
[----:B------:R-:W-:-:S03]  /*14e0*/  FFMA R29, R29, R15, R22 ;  /* 0x0000000f1d1d7223 */ /* 0x000fc60000000016 */
[----:B------:R-:W1:Y:S01]  /*14f0*/  LDS R22, [R4+0x6780] ;  /* 0x0067800004167984 */ /* 0x000e620000000800 */
[----:B--2---:R-:W-:-:S03]  /*1500*/  FFMA R21, R27, R15, R8 ;  /* 0x0000000f1b157223 */ /* 0x004fc60000000008 */
[----:B------:R-:W-:Y:S04]  /*1510*/  LDS R24, [R4+0x800] ;  /* 0x0008000004187984 */ /* 0x000fe80000000800 */
[----:B------:R-:W2:Y:S01]  /*1520*/  LDS.128 R8, [R7+0x40] ;  /* 0x0000400007087984 */ /* 0x000ea20000000c00 */
[----:B------:R-:W-:-:S03]  /*1530*/  FFMA R27, R6, R15, R19 ;  /* 0x0000000f061b7223 */ /* 0x000fc60000000013 */
[----:B------:R-:W3:Y:S04]  /*1540*/  LDS R20, [R4+0x1800] ;  /* 0x0018000004147984 */ /* 0x000ee80000000800 */
[----:B------:R-:W4:Y:S01]  /*1550*/  LDS R6, [R4+0x2800] ;  /* 0x0028000004067984 */ /* 0x000f220000000800 */
[----:B0-----:R-:W-:-:S03]  /*1560*/  FFMA R19, R25, R15, R12 ;  /* 0x0000000f19137223 */ /* 0x001fc6000000000c */
[----:B------:R-:W0:Y:S01]  /*1570*/  LDS R12, [R4+0x5800] ;  /* 0x00580000040c7984 */ /* 0x000e220000000800 */
[-C--:B-1----:R-:W-:Y:S01]  /*1580*/  FFMA R25, R22, R15.reuse, R16 ;  /* 0x0000000f16197223 */ /* 0x082fe20000000010 */
[----:B------:R-:W-:Y:S02]  /*1590*/  FFMA R15, R18, R15, R14 ;  /* 0x0000000f120f7223 */ /* 0x000fe4000000000e */
[----:B------:R-:W-:Y:S04]  /*15a0*/  LDS R22, [R4+0x7800] ;  /* 0x0078000004167984 */ /* 0x000fe80000000800 */
[----:B------:R-:W1:Y:S01]  /*15b0*/  LDS R18, [R4+0x3800] ;  /* 0x0038000004127984 */ /* 0x000e620000000800 */
[----:B--2---:R-:W-:-:S03]  /*15c0*/  FFMA R24, R8, R24, R21 ;  /* 0x0000001808187223 */ /* 0x004fc60000000015 */
[----:B------:R-:W2:Y:S04]  /*15d0*/  LDS R21, [R4+0x880] ;  /* 0x0008800004157984 */ /* 0x000ea80000000800 */
[----:B------:R-:W5:Y:S01]  /*15e0*/  LDS R14, [R4+0x6800] ;  /* 0x00680000040e7984 */ /* 0x000f620000000800 */
[C---:B---3--:R-:W-:Y:S01]  /*15f0*/  FFMA R20, R8.reuse, R20, R13 ;  /* 0x0000001408147223 */ /* 0x048fe2000000000d */
[C---:B----4-:R-:W-:Y:S01]  /*1600*/  FFMA R16, R8.reuse, R6, R29 ;  /* 0x0000000608107223 */ /* 0x050fe2000000001d */
[C---:B------:R-:W-:Y:S01]  /*1610*/  FFMA R6, R8.reuse, R26, R27 ;  /* 0x0000001a08067223 */ /* 0x040fe2000000001b */
[----:B------:R-:W3:Y:S04]  /*1620*/  LDS R13, [R4+0x1880] ;  /* 0x00188000040d7984 */ /* 0x000ee80000000800 */
[----:B------:R-:W4:Y:S04]  /*1630*/  LDS R26, [R4+0x3880] ;  /* 0x00388000041a7984 */ /* 0x000f280000000800 */
[----:B------:R-:W-:Y:S01]  /*1640*/  LDS R29, [R4+0x7880] ;  /* 0x00788000041d7984 */ /* 0x000fe20000000800 */
[----:B0-----:R-:W-:-:S03]  /*1650*/  FFMA R12, R8, R12, R19 ;  /* 0x0000000c080c7223 */ /* 0x001fc60000000013 */
[----:B------:R-:W0:Y:S01]  /*1660*/  LDS R19, [R4+0x6880] ;  /* 0x0068800004137984 */ /* 0x000e220000000800 */
[----:B-1----:R-:W-:-:S03]  /*1670*/  FFMA R18, R8, R18, R23 ;  /* 0x0000001208127223 */ /* 0x002fc60000000017 */
[----:B------:R-:W1:Y:S01]  /*1680*/  LDS R23, [R4+0x2880] ;  /* 0x0028800004177984 */ /* 0x000e620000000800 */
[C---:B------:R-:W-:Y:S01]  /*1690*/  FFMA R22, R8.reuse, R22, R15 ;  /* 0x0000001608167223 */ /* 0x040fe2000000000f */
[----:B--2---:R-:W-:Y:S02]  /*16a0*/  FFMA R27, R21, R9, R24 ;  /* 0x00000009151b7223 */ /* 0x004fe40000000018 */
[----:B------:R-:W2:Y:S01]  /*16b0*/  LDS R15, [R4+0x4880] ;  /* 0x00488000040f7984 */ /* 0x000ea20000000800 */
[----:B-----5:R-:W-:-:S03]  /*16c0*/  FFMA R14, R8, R14, R25 ;  /* 0x0000000e080e7223 */ /* 0x020fc60000000019 */
[----:B------:R-:W5:Y:S04]  /*16d0*/  LDS R21, [R4+0x5880] ;  /* 0x0058800004157984 */ /* 0x000f680000000800 */
[----:B------:R-:W5:Y:S01]  /*16e0*/  LDS R24, [R4+0x900] ;  /* 0x0009000004187984 */ /* 0x000f620000000800 */
[-C--:B---3--:R-:W-:Y:S01]  /*16f0*/  FFMA R25, R13, R9.reuse, R20 ;  /* 0x000000090d197223 */ /* 0x088fe20000000014 */
[-C--:B----4-:R-:W-:Y:S02]  /*1700*/  FFMA R13, R26, R9.reuse, R18 ;  /* 0x000000091a0d7223 */ /* 0x090fe40000000012 */
        /* <DEDUP_REMOVED lines=9> */
[----:B------:R-:W2:Y:S01]  /*17a0*/  LDS R6, [R4+0x2980] ;  /* 0x0029800004067984 */ /* 0x000ea20000000800 */
[-C--:B-----5:R-:W-:Y:S01]  /*17b0*/  FFMA R21, R21, R9.reuse, R12 ;  /* 0x0000000915157223 */ /* 0x0a0fe2000000000c */
[----:B------:R-:W-:Y:S02]  /*17c0*/  FFMA R9, R29, R9, R22 ;  /* 0x000000091d097223 */ /* 0x000fe40000000016 */
[----:B------:R-:W5:Y:S01]  /*17d0*/  LDS R22, [R4+0x4900] ;  /* 0x0049000004167984 */ /* 0x000f620000000800 */
[----:B------:R-:W-:-:S03]  /*17e0*/  FFMA R24, R24, R10, R27 ;  /* 0x0000000a18187223 */ /* 0x000fc6000000001b */
[----:B------:R-:W5:Y:S01]  /*17f0*/  LDS R27, [R4+0x980] ;  /* 0x00098000041b7984 */ /* 0x000f620000000800 */
[----:B---3--:R-:W-:-:S03]  /*1800*/  FFMA R12, R8, R10, R25 ;  /* 0x0000000a080c7223 */ /* 0x008fc60000000019 */
[----:B------:R-:W3:Y:S01]  /*1810*/  LDS R29, [R4+0x1980] ;  /* 0x00198000041d7984 */ /* 0x000ee20000000800 */
[----:B----4-:R-:W-:-:S03]  /*1820*/  FFMA R18, R18, R10, R19 ;  /* 0x0000000a12127223 */ /* 0x010fc60000000013 */
[----:B------:R-:W4:Y:S01]  /*1830*/  LDS R19, [R4+0x7980] ;  /* 0x0079800004137984 */ /* 0x000f220000000800 */
[----:B0-----:R-:W-:-:S03]  /*1840*/  FFMA R8, R14, R10, R21 ;  /* 0x0000000a0e087223 */ /* 0x001fc60000000015 */
[----:B------:R-:W0:Y:S01]  /*1850*/  LDS R21, [R4+0x5980] ;  /* 0x0059800004157984 */ /* 0x000e220000000800 */
[----:B-1----:R-:W-:-:S03]  /*1860*/  FFMA R16, R16, R10, R9 ;  /* 0x0000000a10107223 */ /* 0x002fc60000000009 */
[----:B------:R-:W1:Y:S01]  /*1870*/  LDS R9, [R4+0x6980] ;  /* 0x0069800004097984 */ /* 0x000e620000000800 */
[-C--:B------:R-:W-:Y:S01]  /*1880*/  FFMA R25, R20, R10.reuse, R23 ;  /* 0x0000000a14197223 */ /* 0x080fe20000000017 */
[-C--:B------:R-:W-:Y:S02]  /*1890*/  FFMA R20, R26, R10.reuse, R13 ;  /* 0x0000000a1a147223 */ /* 0x080fe4000000000d */
[----:B------:R-:W1:Y:S01]  /*18a0*/  LDS R23, [R4+0x4980] ;  /* 0x0049800004177984 */ /* 0x000e620000000800 */
[-C--:B--2---:R-:W-:Y:S01]  /*18b0*/  FFMA R25, R6, R11.reuse, R25 ;  /* 0x0000000b06197223 */ /* 0x084fe20000000019 */
[----:B-----5:R-:W-:Y:S02]  /*18c0*/  FFMA R22, R22, R10, R15 ;  /* 0x0000000a16167223 */ /* 0x020fe4000000000f */
[----:B------:R-:W-:Y:S01]  /*18d0*/  LDS R6, [R4+0xa00] ;  /* 0x000a000004067984 */ /* 0x000fe20000000800 */
[----:B------:R-:W-:-:S03]  /*18e0*/  FFMA R10, R27, R11, R24 ;  /* 0x0000000b1b0a7223 */ /* 0x000fc60000000018 */
[----:B------:R-:W-:Y:S01]  /*18f0*/  LDS R26, [R4+0x7f00] ;  /* 0x007f0000041a7984 */ /* 0x000fe20000000800 */
[----:B---3--:R-:W-:-:S03]  /*1900*/  FFMA R29, R29, R11, R12 ;  /* 0x0000000b1d1d7223 */ /* 0x008fc6000000000c */
[----:B------:R-:W2:Y:S04]  /*1910*/  LDS R27, [R4+0x3980] ;  /* 0x00398000041b7984 */ /* 0x000ea80000000800 */
[----:B------:R-:W3:Y:S01]  /*1920*/  LDS.128 R12, [R7+0x50] ;  /* 0x00005000070c7984 */ /* 0x000ee20000000c00 */
[----:B----4-:R-:W-:-:S03]  /*1930*/  FFMA R19, R19, R11, R16 ;  /* 0x0000000b13137223 */ /* 0x010fc60000000010 */
[----:B------:R-:W4:Y:S04]  /*1940*/  LDS R24, [R4+0x2a00] ;  /* 0x002a000004187984 */ /* 0x000f280000000800 */
[----:B------:R-:W5:Y:S01]  /*1950*/  LDS R16, [R4+0x5a00] ;  /* 0x005a000004107984 */ /* 0x000f620000000800 */
[----:B0-----:R-:W-:-:S03]  /*1960*/  FFMA R21, R21, R11, R8 ;  /* 0x0000000b15157223 */ /* 0x001fc60000000008 */
[----:B------:R-:W0:Y:S01]  /*1970*/  LDS R8, [R4+0x1a00] ;  /* 0x001a000004087984 */ /* 0x000e220000000800 */
[----:B-1----:R-:W-:-:S03]  /*1980*/  FFMA R9, R9, R11, R18 ;  /* 0x0000000b09097223 */ /* 0x002fc60000000012 */
[----:B------:R-:W1:Y:S01]  /*1990*/  LDS R18, [R4+0x4a00] ;  /* 0x004a000004127984 */ /* 0x000e620000000800 */
[----:B------:R-:W-:-:S03]  /*19a0*/  FFMA R23, R23, R11, R22 ;  /* 0x0000000b17177223 */ /* 0x000fc60000000016 */
[----:B------:R-:W1:Y:S01]  /*19b0*/  LDS R22, [R4+0x7a00] ;  /* 0x007a000004167984 */ /* 0x000e620000000800 */
[----:B--2---:R-:W-:-:S03]  /*19c0*/  FFMA R27, R27, R11, R20 ;  /* 0x0000000b1b1b7223 */ /* 0x004fc60000000014 */
[----:B------:R-:W2:Y:S01]  /*19d0*/  LDS R20, [R4+0x3a00] ;  /* 0x003a000004147984 */ /* 0x000ea20000000800 */
[----:B---3--:R-:W-:-:S03]  /*19e0*/  FFMA R10, R12, R6, R10 ;  /* 0x000000060c0a7223 */ /* 0x008fc6000000000a */
[----:B------:R-:W3:Y:S01]  /*19f0*/  LDS R6, [R4+0x6a00] ;  /* 0x006a000004067984 */ /* 0x000ee20000000800 */
[----:B----4-:R-:W-:-:S03]  /*1a00*/  FFMA R24, R12, R24, R25 ;  /* 0x000000180c187223 */ /* 0x010fc60000000019 */
[----:B------:R-:W4:Y:S01]  /*1a10*/  LDS R25, [R4+0xa80] ;  /* 0x000a800004197984 */ /* 0x000f220000000800 */
[----:B-----5:R-:W-:-:S03]  /*1a20*/  FFMA R16, R12, R16, R21 ;  /* 0x000000100c107223 */ /* 0x020fc60000000015 */
[----:B------:R-:W5:Y:S01]  /*1a30*/  LDS R11, [R4+0x1a80] ;  /* 0x001a8000040b7984 */ /* 0x000f620000000800 */
[----:B0-----:R-:W-:-:S03]  /*1a40*/  FFMA R8, R12, R8, R29 ;  /* 0x000000080c087223 */ /* 0x001fc6000000001d */
[----:B------:R-:W0:Y:S04]  /*1a50*/  LDS R21, [R4+0x5a80] ;  /* 0x005a800004157984 */ /* 0x000e280000000800 */
        /* <DEDUP_REMOVED lines=14> */
[----:B------:R-:W0:Y:S01]  /*1b40*/  LDS R12, [R4+0x4b00] ;  /* 0x004b0000040c7984 */ /* 0x000e220000000800 */
[----:B------:R-:W-:-:S03]  /*1b50*/  FFMA R29, R29, R13, R20 ;  /* 0x0000000d1d1d7223 */ /* 0x000fc60000000014 */
[----:B------:R-:W0:Y:S01]  /*1b60*/  LDS R16, [R4+0x5b00] ;  /* 0x005b000004107984 */ /* 0x000e220000000800 */
[----:B-1----:R-:W-:-:S03]  /*1b70*/  FFMA R23, R23, R13, R18 ;  /* 0x0000000d17177223 */ /* 0x002fc60000000012 */
[----:B------:R-:W1:Y:S04]  /*1b80*/  LDS R20, [R4+0x2b00] ;  /* 0x002b000004147984 */ /* 0x000e680000000800 */
        /* <DEDUP_REMOVED lines=16> */
[----:B------:R-:W-:Y:S01]  /*1c90*/  LDS R13, [R4+0x3b80] ;  /* 0x003b8000040d7984 */ /* 0x000fe20000000800 */
[----:B------:R-:W-:-:S03]  /*1ca0*/  FFMA R18, R18, R14, R19 ;  /* 0x0000000e12127223 */ /* 0x000fc60000000013 */
[----:B------:R-:W1:Y:S04]  /*1cb0*/  LDS R20, [R4+0x7b80] ;  /* 0x007b800004147984 */ /* 0x000e680000000800 */
[----:B------:R-:W1:Y:S01]  /*1cc0*/  LDS R19, [R4+0x4b80] ;  /* 0x004b800004137984 */ /* 0x000e620000000800 */
[-C--:B------:R-:W-:Y:S01]  /*1cd0*/  FFMA R6, R6, R14.reuse, R29 ;  /* 0x0000000e06067223 */ /* 0x080fe2000000001d */
[----:B--2---:R-:W-:Y:S02]  /*1ce0*/  FFMA R24, R24, R15, R27 ;  /* 0x0000000f18187223 */ /* 0x004fe4000000001b */
[----:B------:R-:W-:Y:S01]  /*1cf0*/  LDS R27, [R4+0xc00] ;  /* 0x000c0000041b7984 */ /* 0x000fe20000000800 */
[----:B---3--:R-:W-:-:S03]  /*1d00*/  FFMA R29, R22, R14, R9 ;  /* 0x0000000e161d7223 */ /* 0x008fc60000000009 */
[----:B------:R-:W-:Y:S01]  /*1d10*/  LDS R22, [R4+0x2c00] ;  /* 0x002c000004167984 */ /* 0x000fe20000000800 */
[-C--:B----4-:R-:W-:Y:S01]  /*1d20*/  FFMA R14, R11, R15.reuse, R8 ;  /* 0x0000000f0b0e7223 */ /* 0x090fe20000000008 */
[-C--:B-----5:R-:W-:Y:S02]  /*1d30*/  FFMA R25, R25, R15.reuse, R10 ;  /* 0x0000000f19197223 */ /* 0x0a0fe4000000000a */
[----:B------:R-:W2:Y:S01]  /*1d40*/  LDS.128 R8, [R7+0x60] ;  /* 0x0000600007087984 */ /* 0x000ea20000000c00 */
[----:B0-----:R-:W-:-:S03]  /*1d50*/  FFMA R23, R23, R15, R18 ;  /* 0x0000000f17177223 */ /* 0x001fc60000000012 */
[----:B------:R-:W0:Y:S01]  /*1d60*/  LDS R18, [R4+0x4c00] ;  /* 0x004c000004127984 */ /* 0x000e220000000800 */
[----:B------:R-:W-:-:S03]  /*1d70*/  FFMA R21, R21, R15, R16 ;  /* 0x0000000f15157223 */ /* 0x000fc60000000010 */
[----:B------:R-:W3:Y:S01]  /*1d80*/  LDS R16, [R4+0x3c00] ;  /* 0x003c000004107984 */ /* 0x000ee20000000800 */
[----:B-1----:R-:W-:-:S03]  /*1d90*/  FFMA R29, R20, R15, R29 ;  /* 0x0000000f141d7223 */ /* 0x002fc6000000001d */
[----:B------:R-:W1:Y:S01]  /*1da0*/  LDS R20, [R4+0x5c00] ;  /* 0x005c000004147984 */ /* 0x000e620000000800 */
[----:B------:R-:W-:-:S03]  /*1db0*/  FFMA R19, R19, R15, R12 ;  /* 0x0000000f13137223 */ /* 0x000fc6000000000c */
[----:B------:R-:W4:Y:S01]  /*1dc0*/  LDS R12, [R4+0x1c00] ;  /* 0x001c0000040c7984 */ /* 0x000f220000000800 */
[----:B------:R-:W-:-:S03]  /*1dd0*/  FFMA R13, R13, R15, R6 ;  /* 0x0000000f0d0d7223 */ /* 0x000fc60000000006 */
[----:B------:R-:W5:Y:S04]  /*1de0*/  LDS R6, [R4+0x6c00] ;  /* 0x006c000004067984 */ /* 0x000f680000000800 */
[----:B------:R-:W5:Y:S01]  /*1df0*/  LDS R15, [R4+0x7c00] ;  /* 0x007c0000040f7984 */ /* 0x000f620000000800 */
[C---:B--2---:R-:W-:Y:S01]  /*1e00*/  FFMA R24, R8.reuse, R22, R24 ;  /* 0x0000001608187223 */ /* 0x044fe20000000018 */
[C---:B------:R-:W-:Y:S02]  /*1e10*/  FFMA R14, R8.reuse, R27, R14 ;  /* 0x0000001b080e7223 */ /* 0x040fe4000000000e */
[----:B------:R-:W2:Y:S01]  /*1e20*/  LDS R22, [R4+0x4c80] ;  /* 0x004c800004167984 */ /* 0x000ea20000000800 */
[----:B0-----:R-:W-:-:S03]  /*1e30*/  FFMA R18, R8, R18, R19 ;  /* 0x0000001208127223 */ /* 0x001fc60000000013 */
[----:B------:R-:W0:Y:S01]  /*1e40*/  LDS R19, [R4+0x1c80] ;  /* 0x001c800004137984 */ /* 0x000e220000000800 */
[----:B---3--:R-:W-:-:S03]  /*1e50*/  FFMA R16, R8, R16, R13 ;  /* 0x0000001008107223 */ /* 0x008fc6000000000d */
[----:B------:R-:W3:Y:S04]  /*1e60*/  LDS R13, [R4+0x3c80] ;  /* 0x003c8000040d7984 */ /* 0x000ee80000000800 */
[----:B------:R-:W3:Y:S01]  /*1e70*/  LDS R27, [R4+0x5c80] ;  /* 0x005c8000041b7984 */ /* 0x000ee20000000800 */
[----:B-1----:R-:W-:-:S03]  /*1e80*/  FFMA R20, R8, R20, R21 ;  /* 0x0000001408147223 */ /* 0x002fc60000000015 */
[----:B------:R-:W1:Y:S01]  /*1e90*/  LDS R21, [R4+0xc80] ;  /* 0x000c800004157984 */ /* 0x000e620000000800 */
[----:B----4-:R-:W-:-:S03]  /*1ea0*/  FFMA R12, R8, R12, R25 ;  /* 0x0000000c080c7223 */ /* 0x010fc60000000019 */
[----:B------:R-:W4:Y:S01]  /*1eb0*/  LDS R25, [R4+0x6c80] ;  /* 0x006c800004197984 */ /* 0x000f220000000800 */
[----:B-----5:R-:W-:-:S03]  /*1ec0*/  FFMA R6, R8, R6, R23 ;  /* 0x0000000608067223 */ /* 0x020fc60000000017 */
[----:B------:R-:W5:Y:S01]  /*1ed0*/  LDS R23, [R4+0x2c80] ;  /* 0x002c800004177984 */ /* 0x000f620000000800 */
[----:B------:R-:W-:-:S03]  /*1ee0*/  FFMA R8, R8, R15, R29 ;  /* 0x0000000f08087223 */ /* 0x000fc6000000001d */
[----:B------:R-:W5:Y:S01]  /*1ef0*/  LDS R29, [R4+0x7c80] ;  /* 0x007c8000041d7984 */ /* 0x000f620000000800 */
[----:B--2---:R-:W-:-:S03]  /*1f00*/  FFMA R15, R22, R9, R18 ;  /* 0x00000009160f7223 */ /* 0x004fc60000000012 */
[----:B------:R-:W2:Y:S01]  /*1f10*/  LDS R22, [R4+0x2d00] ;  /* 0x002d000004167984 */ /* 0x000ea20000000800 */
[----:B0-----:R-:W-:-:S03]  /*1f20*/  FFMA R19, R19, R9, R12 ;  /* 0x0000000913137223 */ /* 0x001fc6000000000c */
[----:B------:R-:W0:Y:S01]  /*1f30*/  LDS R12, [R4+0x3d00] ;  /* 0x003d0000040c7984 */ /* 0x000e220000000800 */
[----:B---3--:R-:W-:-:S03]  /*1f40*/  FFMA R13, R13, R9, R16 ;  /* 0x000000090d0d7223 */ /* 0x008fc60000000010 */
[----:B------:R-:W3:Y:S01]  /*1f50*/  LDS R16, [R4+0x1d00] ;  /* 0x001d000004107984 */ /* 0x000ee20000000800 */
[----:B------:R-:W-:-:S03]  /*1f60*/  FFMA R27, R27, R9, R20 ;  /* 0x000000091b1b7223 */ /* 0x000fc60000000014 */
[----:B------:R-:W3:Y:S01]  /*1f70*/  LDS R18, [R4+0x4d00] ;  /* 0x004d000004127984 */ /* 0x000ee20000000800 */
[----:B-1----:R-:W-:-:S03]  /*1f80*/  FFMA R21, R21, R9, R14 ;  /* 0x0000000915157223 */ /* 0x002fc6000000000e */
[----:B------:R-:W1:Y:S01]  /*1f90*/  LDS R14, [R4+0xd00] ;  /* 0x000d0000040e7984 */ /* 0x000e620000000800 */
[----:B----4-:R-:W-:-:S03]  /*1fa0*/  FFMA R25, R25, R9, R6 ;  /* 0x0000000919197223 */ /* 0x010fc60000000006 */
[----:B------:R-:W4:Y:S04]  /*1fb0*/  LDS R20, [R4+0x5d00] ;  /* 0x005d000004147984 */ /* 0x000f280000000800 */
[----:B------:R-:W4:Y:S01]  /*1fc0*/  LDS R6, [R4+0x6d00] ;  /* 0x006d000004067984 */ /* 0x000f220000000800 */
[-C--:B-----5:R-:W-:Y:S01]  /*1fd0*/  FFMA R23, R23, R9.reuse, R24 ;  /* 0x0000000917177223 */ /* 0x0a0fe20000000018 */
[----:B------:R-:W-:Y:S02]  /*1fe0*/  FFMA R9, R29, R9, R8 ;  /* 0x000000091d097223 */ /* 0x000fe40000000008 */
[----:B------:R-:W5:Y:S04]  /*1ff0*/  LDS R24, [R4+0x7d00] ;  /* 0x007d000004187984 */ /* 0x000f680000000800 */
[----:B------:R-:W5:Y:S01]  /*2000*/  LDS R29, [R4+0x1d80] ;  /* 0x001d8000041d7984 */ /* 0x000f620000000800 */
[----:B--2---:R-:W-:-:S03]  /*2010*/  FFMA R8, R22, R10, R23 ;  /* 0x0000000a16087223 */ /* 0x004fc60000000017 */
[----:B------:R-:W2:Y:S01]  /*2020*/  LDS R23, [R4+0x3d80] ;  /* 0x003d800004177984 */ /* 0x000ea20000000800 */
[----:B0-----:R-:W-:-:S03]  /*2030*/  FFMA R12, R12, R10, R13 ;  /* 0x0000000a0c0c7223 */ /* 0x001fc6000000000d */
[----:B------:R-:W0:Y:S01]  /*2040*/  LDS R13, [R4+0x4d80] ;  /* 0x004d8000040d7984 */ /* 0x000e220000000800 */
[----:B---3--:R-:W-:-:S03]  /*2050*/  FFMA R16, R16, R10, R19 ;  /* 0x0000000a10107223 */ /* 0x008fc60000000013 */
[----:B------:R-:W3:Y:S01]  /*2060*/  LDS R19, [R4+0x5d80] ;  /* 0x005d800004137984 */ /* 0x000ee20000000800 */
[-C--:B------:R-:W-:Y:S01]  /*2070*/  FFMA R18, R18, R10.reuse, R15 ;  /* 0x0000000a12127223 */ /* 0x080fe2000000000f */
[-C--:B-1----:R-:W-:Y:S02]  /*2080*/  FFMA R14, R14, R10.reuse, R21 ;  /* 0x0000000a0e0e7223 */ /* 0x082fe40000000015 */
[----:B------:R-:W1:Y:S01]  /*2090*/  LDS R21, [R4+0x2d80] ;  /* 0x002d800004157984 */ /* 0x000e620000000800 */
[----:B----4-:R-:W-:-:S03]  /*20a0*/  FFMA R22, R20, R10, R27 ;  /* 0x0000000a14167223 */ /* 0x010fc6000000001b */
[----:B------:R-:W4:Y:S01]  /*20b0*/  LDS R27, [R4+0xd80] ;  /* 0x000d8000041b7984 */ /* 0x000f220000000800 */
[----:B------:R-:W-:-:S03]  /*20c0*/  FFMA R15, R6, R10, R25 ;  /* 0x0000000a060f7223 */ /* 0x000fc60000000019 */
[----:B------:R-:W4:Y:S04]  /*20d0*/  LDS R20, [R4+0x6d80] ;  /* 0x006d800004147984 */ /* 0x000f280000000800 */
[----:B------:R-:W4:Y:S01]  /*20e0*/  LDS R6, [R4+0x7d80] ;  /* 0x007d800004067984 */ /* 0x000f220000000800 */
[----:B-----5:R-:W-:Y:S01]  /*20f0*/  FFMA R10, R24, R10, R9 ;  /* 0x0000000a180a7223 */ /* 0x020fe20000000009 */
[-C--:B------:R-:W-:Y:S02]  /*2100*/  FFMA R29, R29, R11.reuse, R16 ;  /* 0x0000000b1d1d7223 */ /* 0x080fe40000000010 */
[----:B------:R-:W-:Y:S04]  /*2110*/  LDS R16, [R4+0x3e00] ;  /* 0x003e000004107984 */ /* 0x000fe80000000800 */
[----:B------:R-:W-:Y:S01]  /*2120*/  LDS R24, [R4+0x7e00] ;  /* 0x007e000004187984 */ /* 0x000fe20000000800 */
[-C--:B--2---:R-:W-:Y:S01]  /*2130*/  FFMA R23, R23, R11.reuse, R12 ;  /* 0x0000000b17177223 */ /* 0x084fe2000000000c */
[----:B0-----:R-:W-:-:S02]  /*2140*/  FFMA R25, R13, R11, R18 ;  /* 0x0000000b0d197223 */ /* 0x001fc40000000012 */
[----:B------:R-:W-:Y:S01]  /*2150*/  LDS R18, [R4+0x2e00] ;  /* 0x002e000004127984 */ /* 0x000fe20000000800 */
[----:B---3--:R-:W-:-:S03]  /*2160*/  FFMA R19, R19, R11, R22 ;  /* 0x0000000b13137223 */ /* 0x008fc60000000016 */
[----:B------:R-:W-:Y:S01]  /*2170*/  LDS R22, [R4+0xe00] ;  /* 0x000e000004167984 */ /* 0x000fe20000000800 */
[----:B-1----:R-:W-:-:S03]  /*2180*/  FFMA R21, R21, R11, R8 ;  /* 0x0000000b15157223 */ /* 0x002fc60000000008 */
[----:B------:R-:W-:Y:S01]  /*2190*/  LDS R8, [R4+0x6e00] ;  /* 0x006e000004087984 */ /* 0x000fe20000000800 */
[-C--:B----4-:R-:W-:Y:S01]  /*21a0*/  FFMA R27, R27, R11.reuse, R14 ;  /* 0x0000000b1b1b7223 */ /* 0x090fe2000000000e */
[-C--:B------:R-:W-:Y:S02]  /*21b0*/  FFMA R9, R20, R11.reuse, R15 ;  /* 0x0000000b14097223 */ /* 0x080fe4000000000f */
[----:B------:R-:W0:Y:S01]  /*21c0*/  LDS.128 R12, [R7+0x70] ;  /* 0x00007000070c7984 */ /* 0x000e220000000c00 */
[----:B------:R-:W-:-:S03]  /*21d0*/  FFMA R11, R6, R11, R10 ;  /* 0x0000000b060b7223 */ /* 0x000fc6000000000a */
[----:B------:R-:W1:Y:S04]  /*21e0*/  LDS R20, [R4+0x1e00] ;  /* 0x001e000004147984 */ /* 0x000e680000000800 */
[----:B------:R-:W2:Y:S04]  /*21f0*/  LDS R6, [R4+0x4e00] ;  /* 0x004e000004067984 */ /* 0x000ea80000000800 */
[----:B------:R-:W3:Y:S01]  /*2200*/  LDS R10, [R4+0x5e00] ;  /* 0x005e0000040a7984 */ /* 0x000ee20000000800 */
        /* <DEDUP_REMOVED lines=8> */
[----:B------:R-:W-:-:S03]  /*2290*/  FFMA R8, R12, R8, R9 ;  /* 0x000000080c087223 */ /* 0x000fc60000000009 */
[----:B------:R-:W4:Y:S01]  /*22a0*/  LDS R9, [R4+0x6e80] ;  /* 0x006e800004097984 */ /* 0x000f220000000800 */
[C---:B------:R-:W-:Y:S01]  /*22b0*/  FFMA R18, R12.reuse, R18, R21 ;  /* 0x000000120c127223 */ /* 0x040fe20000000015 */
[C---:B------:R-:W-:Y:S02]  /*22c0*/  FFMA R16, R12.reuse, R16, R23 ;  /* 0x000000100c107223 */ /* 0x040fe40000000017 */
[----:B------:R-:W5:Y:S04]  /*22d0*/  LDS R23, [R4+0x3e80] ;  /* 0x003e800004177984 */ /* 0x000f680000000800 */
[----:B------:R-:W5:Y:S01]  /*22e0*/  LDS R21, [R4+0x4e80] ;  /* 0x004e800004157984 */ /* 0x000f620000000800 */
[----:B------:R-:W-:-:S03]  /*22f0*/  FFMA R12, R12, R24, R11 ;  /* 0x000000180c0c7223 */ /* 0x000fc6000000000b */
[----:B------:R-:W5:Y:S04]  /*2300*/  LDS R11, [R4+0x7e80] ;  /* 0x007e8000040b7984 */ /* 0x000f680000000800 */
[----:B------:R-:W5:Y:S01]  /*2310*/  LDS R24, [R4+0x1f00] ;  /* 0x001f000004187984 */ /* 0x000f620000000800 */
        /* <DEDUP_REMOVED lines=11> */
[----:B------:R-:W-:Y:S01]  /*23d0*/  LDS R16, [R4+0x6f80] ;  /* 0x006f800004107984 */ /* 0x000fe20000000800 */
[----:B------:R-:W-:-:S03]  /*23e0*/  FFMA R21, R21, R13, R6 ;  /* 0x0000000d15157223 */ /* 0x000fc60000000006 */
[----:B------:R-:W5:Y:S01]  /*23f0*/  LDS R6, [R4+0xf00] ;  /* 0x000f000004067984 */ /* 0x000f620000000800 */
[----:B------:R-:W-:-:S03]  /*2400*/  FFMA R11, R11, R13, R12 ;  /* 0x0000000d0b0b7223 */ /* 0x000fc6000000000c */
        /* <DEDUP_REMOVED lines=12> */
[----:B----4-:R-:W-:Y:S02]  /*24d0*/  FFMA R9, R8, R14, R9 ;  /* 0x0000000e08097223 */ /* 0x010fe40000000009 */
[----:B------:R-:W4:Y:S01]  /*24e0*/  LDC R8, c[0x0][0x3a0] ;  /* 0x0000e800ff087b82 */ /* 0x000f220000000800 */
[----:B------:R-:W-:-:S04]  /*24f0*/  UIADD3 UR5, UPT, UPT, UR5, 0x1, URZ ;  /* 0x0000000105057890 */ /* 0x000fc8000fffe0ff */
[----:B------:R-:W-:Y:S01]  /*2500*/  UISETP.NE.AND UP0, UPT, UR5, URZ, UPT ;  /* 0x000000ff0500728c */ /* 0x000fe2000bf05270 */
[-C--:B-----5:R-:W-:Y:S01]  /*2510*/  FFMA R6, R6, R14.reuse, R29 ;  /* 0x0000000e06067223 */ /* 0x0a0fe2000000001d */
[----:B------:R-:W-:Y:S01]  /*2520*/  FFMA R11, R26, R14, R11 ;  /* 0x0000000e1a0b7223 */ /* 0x000fe2000000000b */
[-C--:B------:R-:W-:Y:S01]  /*2530*/  FFMA R16, R16, R15.reuse, R9 ;  /* 0x0000000f10107223 */ /* 0x080fe20000000009 */
[----:B------:R-:W-:Y:S01]  /*2540*/  IADD3 R5, PT, PT, R5, 0x20, RZ ;  /* 0x0000002005057810 */ /* 0x000fe20007ffe0ff */
[-C--:B------:R-:W-:Y:S01]  /*2550*/  FFMA R13, R13, R15.reuse, R10 ;  /* 0x0000000f0d0d7223 */ /* 0x080fe2000000000a */
[-C--:B------:R-:W-:Y:S01]  /*2560*/  FFMA R6, R27, R15.reuse, R6 ;  /* 0x0000000f1b067223 */ /* 0x080fe20000000006 */
[-C--:B------:R-:W-:Y:S01]  /*2570*/  FFMA R12, R12, R15.reuse, R11 ;  /* 0x0000000f0c0c7223 */ /* 0x080fe2000000000b */
[----:B0-----:R-:W-:Y:S01]  /*2580*/  FFMA R23, R23, R15, R22 ;  /* 0x0000000f17177223 */ /* 0x001fe20000000016 */
[----:B----4-:R-:W-:Y:S01]  /*2590*/  LEA R3, R8, R3, 0x5 ;  /* 0x0000000308037211 */ /* 0x010fe200078e28ff */
[-C--:B-1----:R-:W-:Y:S01]  /*25a0*/  FFMA R25, R25, R15.reuse, R24 ;  /* 0x0000000f19197223 */ /* 0x082fe20000000018 */
[-C--:B--2---:R-:W-:Y:S01]  /*25b0*/  FFMA R21, R21, R15.reuse, R20 ;  /* 0x0000000f15157223 */ /* 0x084fe20000000014 */
[----:B---3--:R-:W-:Y:S01]  /*25c0*/  FFMA R19, R19, R15, R18 ;  /* 0x0000000f13137223 */ /* 0x008fe20000000012 */
[----:B------:R-:W-:Y:S06]  /*25d0*/  BAR.SYNC.DEFER_BLOCKING 0x0 ;  /* 0x0000000000007b1d */ /* 0x000fec0000010000 */
[----:B------:R-:W-:Y:S05]  /*25e0*/  BRA.U UP0, `(.L_x_1) ;  /* 0xffffffdd00087547 */ /* 0x000fea000b83ffff */
.L_x_0:
[----:B------:R-:W0:Y:S01]  /*25f0*/  S2UR UR4, SR_CTAID.X ;  /* 0x00000000000479c3 */ /* 0x000e220000002500 */
[----:B------:R-:W1:Y:S01]  /*2600*/  LDCU UR5, c[0x0][0x3a0] ;  /* 0x00007400ff0577ac */ /* 0x000e620008000800 */
[----:B------:R-:W-:-:S06]  /*2610*/  SHF.L.U32 R7, R2, 0x2, RZ ;  /* 0x0000000202077819 */ /* 0x000fcc00000006ff */
[----:B------:R-:W2:Y:S01]  /*2620*/  LDC.64 R4, c[0x0][0x390] ;  /* 0x0000e400ff047b82 */ /* 0x000ea20000000a00 */
[----:B0-----:R-:W-:-:S05]  /*2630*/  IMAD R3, R2, UR4, RZ ;  /* 0x0000000402037c24 */ /* 0x001fca000f8e02ff */
[----:B------:R-:W-:-:S05]  /*2640*/  LEA R0, R3, R0, 0x3 ;  /* 0x0000000003007211 */ /* 0x000fca00078e18ff */
[----:B-1----:R-:W-:-:S04]  /*2650*/  IMAD R11, R17, UR5, R0 ;  /* 0x00000005110b7c24 */ /* 0x002fc8000f8e0200 */
[----:B--2---:R-:W-:-:S03]  /*2660*/  IMAD.WIDE R10, R11, 0x4, R4 ;  /* 0x000000040b0a7825 */ /* 0x004fc600078e0204 */
[C---:B------:R-:W-:Y:S02]  /*2670*/  IADD3 R14, P1, PT, R7.reuse, R10, RZ ;  /* 0x0000000a070e7210 */ /* 0x040fe40007f3e0ff */
[----:B------:R0:W-:Y:S02]  /*2680*/  STG.E desc[UR8][R10.64], R6 ;  /* 0x000000060a007986 */ /* 0x0001e4000c101908 */
[C---:B------:R-:W-:Y:S02]  /*2690*/  IADD3 R8, P0, PT, R7.reuse, R14, RZ ;  /* 0x0000000e07087210 */ /* 0x040fe40007f1e0ff */
[----:B------:R-:W-:Y:S02]  /*26a0*/  IADD3.X R15, PT, PT, RZ, R11, RZ, P1, !PT ;  /* 0x0000000bff0f7210 */ /* 0x000fe40000ffe4ff */
[C---:B------:R-:W-:Y:S02]  /*26b0*/  IADD3 R4, P1, PT, R7.reuse, R8, RZ ;  /* 0x0000000807047210 */ /* 0x040fe40007f3e0ff */
[----:B------:R-:W-:Y:S01]  /*26c0*/  IADD3.X R9, PT, PT, RZ, R15, RZ, P0, !PT ;  /* 0x0000000fff097210 */ /* 0x000fe200007fe4ff */
[----:B------:R-:W-:Y:S01]  /*26d0*/  STG.E desc[UR8][R14.64], R25 ;  /* 0x000000190e007986 */ /* 0x000fe2000c101908 */
[----:B------:R-:W-:-:S02]  /*26e0*/  IADD3 R2, P0, PT, R7, R4, RZ ;  /* 0x0000000407027210 */ /* 0x000fc40007f1e0ff */
[----:B------:R-:W-:Y:S01]  /*26f0*/  IADD3.X R5, PT, PT, RZ, R9, RZ, P1, !PT ;  /* 0x00000009ff057210 */ /* 0x000fe20000ffe4ff */
[----:B------:R-:W-:Y:S01]  /*2700*/  STG.E desc[UR8][R8.64], R23 ;  /* 0x0000001708007986 */ /* 0x000fe2000c101908 */
[C---:B------:R-:W-:Y:S02]  /*2710*/  IADD3 R26, P1, PT, R7.reuse, R2, RZ ;  /* 0x00000002071a7210 */ /* 0x040fe40007f3e0ff */
[----:B------:R-:W-:Y:S01]  /*2720*/  IADD3.X R3, PT, PT, RZ, R5, RZ, P0, !PT ;  /* 0x00000005ff037210 */ /* 0x000fe200007fe4ff */
[----:B------:R-:W-:Y:S01]  /*2730*/  STG.E desc[UR8][R4.64], R21 ;  /* 0x0000001504007986 */ /* 0x000fe2000c101908 */
[C---:B------:R-:W-:Y:S02]  /*2740*/  IADD3 R28, P0, PT, R7.reuse, R26, RZ ;  /* 0x0000001a071c7210 */ /* 0x040fe40007f1e0ff */
[----:B------:R-:W-:Y:S01]  /*2750*/  IADD3.X R27, PT, PT, RZ, R3, RZ, P1, !PT ;  /* 0x00000003ff1b7210 */ /* 0x000fe20000ffe4ff */
[----:B------:R-:W-:Y:S01]  /*2760*/  STG.E desc[UR8][R2.64], R19 ;  /* 0x0000001302007986 */ /* 0x000fe2000c101908 */
[----:B0-----:R-:W-:-:S02]  /*2770*/  IADD3 R6, P1, PT, R7, R28, RZ ;  /* 0x0000001c07067210 */ /* 0x001fc40007f3e0ff */
[----:B------:R-:W-:Y:S01]  /*2780*/  IADD3.X R29, PT, PT, RZ, R27, RZ, P0, !PT ;  /* 0x0000001bff1d7210 */ /* 0x000fe200007fe4ff */
[----:B------:R-:W-:Y:S03]  /*2790*/  STG.E desc[UR8][R26.64], R13 ;  /* 0x0000000d1a007986 */ /* 0x000fe6000c101908 */
[----:B------:R-:W-:Y:S01]  /*27a0*/  IADD3.X R7, PT, PT, RZ, R29, RZ, P1, !PT ;  /* 0x0000001dff077210 */ /* 0x000fe20000ffe4ff */
[----:B------:R-:W-:Y:S04]  /*27b0*/  STG.E desc[UR8][R28.64], R16 ;  /* 0x000000101c007986 */ /* 0x000fe8000c101908 */
[----:B------:R-:W-:Y:S01]  /*27c0*/  STG.E desc[UR8][R6.64], R12 ;  /* 0x0000000c06007986 */ /* 0x000fe2000c101908 */
[----:B------:R-:W-:Y:S05]  /*27d0*/  EXIT ;  /* 0x000000000000794d */ /* 0x000fea0003800000 */
.L_x_2:
[----:B------:R-:W-:-:S00]  /*27e0*/  BRA `(.L_x_2) ;  /* 0xfffffffc00fc7947 */ /* 0x000fc0000383ffff */
[----:B------:R-:W-:-:S00]  /*27f0*/  NOP ;  /* 0x0000000000007918 */ /* 0x000fc00000000000 */
        /* <DEDUP_REMOVED lines=8> */
.L_x_3:


//--------------------- .nv.shared._Z14gpu_matrixmultPfS_S_iii --------------------------
	.section	.nv.shared._Z14gpu_matrixmultPfS_S_iii,"aw",@nobits
	.sectionflags	@""
	.align	4
.nv.shared._Z14gpu_matrixmultPfS_S_iii:
	.zero		37888


//--------------------- .nv.shared.reserved.0     --------------------------
	.section	.nv.shared.reserved.0,"aw",@nobits
	.weak		__nv_reservedSMEM_offset_0_alias
	.size		__nv_reservedSMEM_offset_0_alias, 0, 64
	.other		__nv_reservedSMEM_offset_0_alias,@"STO_CUDA_RESERVED_SHARED STV_DEFAULT"
__nv_reservedSMEM_offset_0_alias:
	.zero		0
	.zero		64


//--------------------- .nv.constant0._Z14gpu_matrixmultPfS_S_iii --------------------------
	.section	.nv.constant0._Z14gpu_matrixmultPfS_S_iii,"a",@progbits
	.sectionflags	@""
	.align	4
.nv.constant0._Z14gpu_matrixmultPfS_S_iii:
	.zero		932


//--------------------- SYMBOLS --------------------------

	.type		.nv.reservedSmem.offset0,@object
	.size		.nv.reservedSmem.offset0,0x4
	.type		.nv.reservedSmem.cap,@object
	.size		.nv.reservedSmem.cap,0x4
